//
// Generated by NVIDIA NVVM Compiler
//
// Compiler Build ID: CL-36424714
// Cuda compilation tools, release 13.0, V13.0.88
// Based on NVVM 20.0.0
//

.version 9.0
.target sm_100
.address_size 64

	// .globl	_Z7computeiiiffffffP4atomiPf
.extern .func  (.param .b32 func_retval0) vprintf
(
	.param .b64 vprintf_param_0,
	.param .b64 vprintf_param_1
)
;
// _ZZ7computeiiiffffffP4atomiPfE8errcount has been demoted
.extern .shared .align 16 .b8 atomcache[];
.global .align 1 .b8 $str[67] = {37, 100, 32, 91, 37, 100, 44, 32, 37, 100, 44, 32, 37, 100, 93, 9, 60, 37, 100, 44, 32, 37, 100, 44, 32, 37, 100, 62, 9, 40, 37, 100, 44, 32, 37, 100, 44, 32, 37, 100, 41, 9, 37, 100, 32, 47, 32, 37, 100, 32, 47, 32, 37, 100, 9, 45, 9, 37, 102, 9, 37, 102, 9, 37, 99, 10};

.visible .entry _Z7computeiiiffffffP4atomiPf(
	.param .u32 _Z7computeiiiffffffP4atomiPf_param_0,
	.param .u32 _Z7computeiiiffffffP4atomiPf_param_1,
	.param .u32 _Z7computeiiiffffffP4atomiPf_param_2,
	.param .f32 _Z7computeiiiffffffP4atomiPf_param_3,
	.param .f32 _Z7computeiiiffffffP4atomiPf_param_4,
	.param .f32 _Z7computeiiiffffffP4atomiPf_param_5,
	.param .f32 _Z7computeiiiffffffP4atomiPf_param_6,
	.param .f32 _Z7computeiiiffffffP4atomiPf_param_7,
	.param .f32 _Z7computeiiiffffffP4atomiPf_param_8,
	.param .u64 .ptr .align 1 _Z7computeiiiffffffP4atomiPf_param_9,
	.param .u32 _Z7computeiiiffffffP4atomiPf_param_10,
	.param .u64 .ptr .align 1 _Z7computeiiiffffffP4atomiPf_param_11
)
{
	.local .align 8 .b8 	__local_depot0[80];
	.reg .b64 	%SP;
	.reg .b64 	%SPL;
	.reg .pred 	%p<28>;
	.reg .b32 	%r<101>;
	.reg .b32 	%f<455>;
	.reg .b64 	%rd<23>;
	.reg .b64 	%fd<3>;
	// demoted variable
	.shared .align 4 .u32 _ZZ7computeiiiffffffP4atomiPfE8errcount;
	mov.u64 	%SPL, __local_depot0;
	cvta.local.u64 	%SP, %SPL;
	ld.param.u32 	%r51, [_Z7computeiiiffffffP4atomiPf_param_0];
	ld.param.u32 	%r52, [_Z7computeiiiffffffP4atomiPf_param_1];
	ld.param.u32 	%r53, [_Z7computeiiiffffffP4atomiPf_param_2];
	ld.param.f32 	%f31, [_Z7computeiiiffffffP4atomiPf_param_3];
	ld.param.f32 	%f32, [_Z7computeiiiffffffP4atomiPf_param_4];
	ld.param.f32 	%f33, [_Z7computeiiiffffffP4atomiPf_param_5];
	ld.param.f32 	%f34, [_Z7computeiiiffffffP4atomiPf_param_6];
	ld.param.f32 	%f35, [_Z7computeiiiffffffP4atomiPf_param_7];
	ld.param.f32 	%f36, [_Z7computeiiiffffffP4atomiPf_param_8];
	ld.param.u64 	%rd6, [_Z7computeiiiffffffP4atomiPf_param_9];
	ld.param.u32 	%r54, [_Z7computeiiiffffffP4atomiPf_param_10];
	ld.param.u64 	%rd7, [_Z7computeiiiffffffP4atomiPf_param_11];
	cvta.to.global.u64 	%rd1, %rd6;
	cvta.to.global.u64 	%rd8, %rd7;
	mov.u32 	%r1, %ctaid.x;
	mov.u32 	%r2, %ntid.x;
	mov.u32 	%r3, %tid.x;
	mad.lo.s32 	%r4, %r1, %r2, %r3;
	mov.u32 	%r5, %ctaid.y;
	mov.u32 	%r6, %ntid.y;
	mov.u32 	%r7, %tid.y;
	mad.lo.s32 	%r8, %r5, %r6, %r7;
	mov.u32 	%r9, %ctaid.z;
	mov.u32 	%r10, %ntid.z;
	mov.u32 	%r11, %tid.z;
	mad.lo.s32 	%r12, %r9, %r10, %r11;
	mul.lo.s32 	%r56, %r2, %r6;
	mul.lo.s32 	%r13, %r56, %r10;
	mad.lo.s32 	%r57, %r11, %r6, %r7;
	mad.lo.s32 	%r14, %r57, %r2, %r3;
	mad.lo.s32 	%r58, %r52, %r12, %r8;
	mad.lo.s32 	%r59, %r58, %r51, %r4;
	mul.wide.s32 	%rd9, %r59, 4;
	add.s64 	%rd2, %rd8, %rd9;
	mov.b32 	%r94, 0;
	st.global.u32 	[%rd2], %r94;
	cvt.rn.f32.s32 	%f37, %r4;
	fma.rn.f32 	%f1, %f31, %f37, %f34;
	cvt.rn.f32.u32 	%f38, %r8;
	fma.rn.f32 	%f2, %f32, %f38, %f35;
	cvt.rn.f32.u32 	%f39, %r12;
	fma.rn.f32 	%f3, %f33, %f39, %f36;
	setp.lt.s32 	%p1, %r54, 1;
	mov.f32 	%f445, 0f00000000;
	@%p1 bra 	$L__BB0_17;
	mov.f32 	%f445, 0f00000000;
	mov.b32 	%r87, 0;
	mov.u32 	%r86, %r54;
	mov.u32 	%r94, %r87;
$L__BB0_2:
	min.s32 	%r18, %r86, %r13;
	max.s32 	%r19, %r18, 1;
	bar.sync 	0;
	add.s32 	%r20, %r87, %r14;
	setp.ge.s32 	%p2, %r20, %r54;
	@%p2 bra 	$L__BB0_4;
	mul.wide.u32 	%rd10, %r20, 16;
	add.s64 	%rd11, %rd1, %rd10;
	ld.global.f32 	%f41, [%rd11];
	ld.global.f32 	%f42, [%rd11+4];
	ld.global.f32 	%f43, [%rd11+8];
	ld.global.f32 	%f44, [%rd11+12];
	shl.b32 	%r61, %r14, 4;
	mov.u32 	%r62, atomcache;
	add.s32 	%r63, %r62, %r61;
	st.shared.v4.f32 	[%r63], {%f41, %f42, %f43, %f44};
	atom.shared.add.u32 	%r64, [_ZZ7computeiiiffffffP4atomiPfE8errcount], 1;
$L__BB0_4:
	bar.sync 	0;
	setp.le.s32 	%p3, %r54, %r87;
	@%p3 bra 	$L__BB0_16;
	setp.lt.s32 	%p4, %r18, 8;
	mov.b32 	%r92, 0;
	@%p4 bra 	$L__BB0_8;
	mov.u32 	%r67, atomcache;
	add.s32 	%r89, %r67, 64;
	and.b32  	%r68, %r19, 2147483640;
	neg.s32 	%r90, %r68;
$L__BB0_7:
	.pragma "nounroll";
	and.b32  	%r92, %r19, 2147483640;
	ld.shared.v4.f32 	{%f46, %f47, %f48, %f49}, [%r89+-64];
	sub.f32 	%f50, %f1, %f46;
	sub.f32 	%f51, %f2, %f47;
	sub.f32 	%f52, %f3, %f48;
	mul.f32 	%f53, %f51, %f51;
	fma.rn.f32 	%f54, %f50, %f50, %f53;
	fma.rn.f32 	%f55, %f52, %f52, %f54;
	sqrt.rn.f32 	%f56, %f55;
	div.rn.f32 	%f57, %f49, %f56;
	add.f32 	%f58, %f445, %f57;
	ld.shared.v4.f32 	{%f59, %f60, %f61, %f62}, [%r89+-48];
	sub.f32 	%f63, %f1, %f59;
	sub.f32 	%f64, %f2, %f60;
	sub.f32 	%f65, %f3, %f61;
	mul.f32 	%f66, %f64, %f64;
	fma.rn.f32 	%f67, %f63, %f63, %f66;
	fma.rn.f32 	%f68, %f65, %f65, %f67;
	sqrt.rn.f32 	%f69, %f68;
	div.rn.f32 	%f70, %f62, %f69;
	add.f32 	%f71, %f58, %f70;
	ld.shared.v4.f32 	{%f72, %f73, %f74, %f75}, [%r89+-32];
	sub.f32 	%f76, %f1, %f72;
	sub.f32 	%f77, %f2, %f73;
	sub.f32 	%f78, %f3, %f74;
	mul.f32 	%f79, %f77, %f77;
	fma.rn.f32 	%f80, %f76, %f76, %f79;
	fma.rn.f32 	%f81, %f78, %f78, %f80;
	sqrt.rn.f32 	%f82, %f81;
	div.rn.f32 	%f83, %f75, %f82;
	add.f32 	%f84, %f71, %f83;
	ld.shared.v4.f32 	{%f85, %f86, %f87, %f88}, [%r89+-16];
	sub.f32 	%f89, %f1, %f85;
	sub.f32 	%f90, %f2, %f86;
	sub.f32 	%f91, %f3, %f87;
	mul.f32 	%f92, %f90, %f90;
	fma.rn.f32 	%f93, %f89, %f89, %f92;
	fma.rn.f32 	%f94, %f91, %f91, %f93;
	sqrt.rn.f32 	%f95, %f94;
	div.rn.f32 	%f96, %f88, %f95;
	add.f32 	%f97, %f84, %f96;
	ld.shared.v4.f32 	{%f98, %f99, %f100, %f101}, [%r89];
	sub.f32 	%f102, %f1, %f98;
	sub.f32 	%f103, %f2, %f99;
	sub.f32 	%f104, %f3, %f100;
	mul.f32 	%f105, %f103, %f103;
	fma.rn.f32 	%f106, %f102, %f102, %f105;
	fma.rn.f32 	%f107, %f104, %f104, %f106;
	sqrt.rn.f32 	%f108, %f107;
	div.rn.f32 	%f109, %f101, %f108;
	add.f32 	%f110, %f97, %f109;
	ld.shared.v4.f32 	{%f111, %f112, %f113, %f114}, [%r89+16];
	sub.f32 	%f115, %f1, %f111;
	sub.f32 	%f116, %f2, %f112;
	sub.f32 	%f117, %f3, %f113;
	mul.f32 	%f118, %f116, %f116;
	fma.rn.f32 	%f119, %f115, %f115, %f118;
	fma.rn.f32 	%f120, %f117, %f117, %f119;
	sqrt.rn.f32 	%f121, %f120;
	div.rn.f32 	%f122, %f114, %f121;
	add.f32 	%f123, %f110, %f122;
	ld.shared.v4.f32 	{%f124, %f125, %f126, %f127}, [%r89+32];
	sub.f32 	%f128, %f1, %f124;
	sub.f32 	%f129, %f2, %f125;
	sub.f32 	%f130, %f3, %f126;
	mul.f32 	%f131, %f129, %f129;
	fma.rn.f32 	%f132, %f128, %f128, %f131;
	fma.rn.f32 	%f133, %f130, %f130, %f132;
	sqrt.rn.f32 	%f134, %f133;
	div.rn.f32 	%f135, %f127, %f134;
	add.f32 	%f136, %f123, %f135;
	ld.shared.v4.f32 	{%f137, %f138, %f139, %f140}, [%r89+48];
	sub.f32 	%f141, %f1, %f137;
	sub.f32 	%f142, %f2, %f138;
	sub.f32 	%f143, %f3, %f139;
	mul.f32 	%f144, %f142, %f142;
	fma.rn.f32 	%f145, %f141, %f141, %f144;
	fma.rn.f32 	%f146, %f143, %f143, %f145;
	sqrt.rn.f32 	%f147, %f146;
	div.rn.f32 	%f148, %f140, %f147;
	add.f32 	%f445, %f136, %f148;
	add.s32 	%r90, %r90, 8;
	add.s32 	%r89, %r89, 128;
	setp.ne.s32 	%p5, %r90, 0;
	@%p5 bra 	$L__BB0_7;
$L__BB0_8:
	add.s32 	%r94, %r94, %r19;
	and.b32  	%r29, %r19, 7;
	setp.eq.s32 	%p6, %r29, 0;
	@%p6 bra 	$L__BB0_16;
	setp.lt.u32 	%p7, %r29, 4;
	@%p7 bra 	$L__BB0_11;
	shl.b32 	%r69, %r92, 4;
	mov.u32 	%r70, atomcache;
	add.s32 	%r71, %r70, %r69;
	ld.shared.v4.f32 	{%f150, %f151, %f152, %f153}, [%r71];
	sub.f32 	%f154, %f1, %f150;
	sub.f32 	%f155, %f2, %f151;
	sub.f32 	%f156, %f3, %f152;
	mul.f32 	%f157, %f155, %f155;
	fma.rn.f32 	%f158, %f154, %f154, %f157;
	fma.rn.f32 	%f159, %f156, %f156, %f158;
	sqrt.rn.f32 	%f160, %f159;
	div.rn.f32 	%f161, %f153, %f160;
	add.f32 	%f162, %f445, %f161;
	ld.shared.v4.f32 	{%f163, %f164, %f165, %f166}, [%r71+16];
	sub.f32 	%f167, %f1, %f163;
	sub.f32 	%f168, %f2, %f164;
	sub.f32 	%f169, %f3, %f165;
	mul.f32 	%f170, %f168, %f168;
	fma.rn.f32 	%f171, %f167, %f167, %f170;
	fma.rn.f32 	%f172, %f169, %f169, %f171;
	sqrt.rn.f32 	%f173, %f172;
	div.rn.f32 	%f174, %f166, %f173;
	add.f32 	%f175, %f162, %f174;
	ld.shared.v4.f32 	{%f176, %f177, %f178, %f179}, [%r71+32];
	sub.f32 	%f180, %f1, %f176;
	sub.f32 	%f181, %f2, %f177;
	sub.f32 	%f182, %f3, %f178;
	mul.f32 	%f183, %f181, %f181;
	fma.rn.f32 	%f184, %f180, %f180, %f183;
	fma.rn.f32 	%f185, %f182, %f182, %f184;
	sqrt.rn.f32 	%f186, %f185;
	div.rn.f32 	%f187, %f179, %f186;
	add.f32 	%f188, %f175, %f187;
	ld.shared.v4.f32 	{%f189, %f190, %f191, %f192}, [%r71+48];
	sub.f32 	%f193, %f1, %f189;
	sub.f32 	%f194, %f2, %f190;
	sub.f32 	%f195, %f3, %f191;
	mul.f32 	%f196, %f194, %f194;
	fma.rn.f32 	%f197, %f193, %f193, %f196;
	fma.rn.f32 	%f198, %f195, %f195, %f197;
	sqrt.rn.f32 	%f199, %f198;
	div.rn.f32 	%f200, %f192, %f199;
	add.f32 	%f445, %f188, %f200;
	add.s32 	%r92, %r92, 4;
$L__BB0_11:
	and.b32  	%r32, %r19, 3;
	setp.eq.s32 	%p8, %r32, 0;
	@%p8 bra 	$L__BB0_16;
	setp.eq.s32 	%p9, %r32, 1;
	@%p9 bra 	$L__BB0_14;
	shl.b32 	%r72, %r92, 4;
	mov.u32 	%r73, atomcache;
	add.s32 	%r74, %r73, %r72;
	ld.shared.v4.f32 	{%f202, %f203, %f204, %f205}, [%r74];
	sub.f32 	%f206, %f1, %f202;
	sub.f32 	%f207, %f2, %f203;
	sub.f32 	%f208, %f3, %f204;
	mul.f32 	%f209, %f207, %f207;
	fma.rn.f32 	%f210, %f206, %f206, %f209;
	fma.rn.f32 	%f211, %f208, %f208, %f210;
	sqrt.rn.f32 	%f212, %f211;
	div.rn.f32 	%f213, %f205, %f212;
	add.f32 	%f214, %f445, %f213;
	ld.shared.v4.f32 	{%f215, %f216, %f217, %f218}, [%r74+16];
	sub.f32 	%f219, %f1, %f215;
	sub.f32 	%f220, %f2, %f216;
	sub.f32 	%f221, %f3, %f217;
	mul.f32 	%f222, %f220, %f220;
	fma.rn.f32 	%f223, %f219, %f219, %f222;
	fma.rn.f32 	%f224, %f221, %f221, %f223;
	sqrt.rn.f32 	%f225, %f224;
	div.rn.f32 	%f226, %f218, %f225;
	add.f32 	%f445, %f214, %f226;
	add.s32 	%r92, %r92, 2;
$L__BB0_14:
	and.b32  	%r75, %r19, 1;
	setp.eq.b32 	%p10, %r75, 1;
	not.pred 	%p11, %p10;
	@%p11 bra 	$L__BB0_16;
	shl.b32 	%r76, %r92, 4;
	mov.u32 	%r77, atomcache;
	add.s32 	%r78, %r77, %r76;
	ld.shared.v4.f32 	{%f227, %f228, %f229, %f230}, [%r78];
	sub.f32 	%f231, %f1, %f227;
	sub.f32 	%f232, %f2, %f228;
	sub.f32 	%f233, %f3, %f229;
	mul.f32 	%f234, %f232, %f232;
	fma.rn.f32 	%f235, %f231, %f231, %f234;
	fma.rn.f32 	%f236, %f233, %f233, %f235;
	sqrt.rn.f32 	%f237, %f236;
	div.rn.f32 	%f238, %f230, %f237;
	add.f32 	%f445, %f445, %f238;
$L__BB0_16:
	add.s32 	%r87, %r87, %r13;
	setp.lt.s32 	%p12, %r87, %r54;
	sub.s32 	%r86, %r86, %r13;
	@%p12 bra 	$L__BB0_2;
$L__BB0_17:
	setp.lt.s32 	%p13, %r4, %r51;
	setp.lt.s32 	%p14, %r8, %r52;
	and.pred  	%p15, %p13, %p14;
	setp.ge.s32 	%p16, %r12, %r53;
	and.pred  	%p17, %p15, %p16;
	@%p17 bra 	$L__BB0_19;
	atom.global.add.f32 	%f239, [%rd2], %f445;
$L__BB0_19:
	setp.lt.s32 	%p18, %r54, 1;
	mov.b32 	%r100, 0;
	mov.f32 	%f454, 0f00000000;
	@%p18 bra 	$L__BB0_31;
	and.b32  	%r39, %r54, 7;
	setp.lt.u32 	%p19, %r54, 8;
	mov.f32 	%f454, 0f00000000;
	mov.b32 	%r98, 0;
	@%p19 bra 	$L__BB0_23;
	and.b32  	%r98, %r54, 2147483640;
	neg.s32 	%r96, %r98;
	add.s64 	%rd22, %rd1, 64;
	mov.f32 	%f454, 0f00000000;
$L__BB0_22:
	.pragma "nounroll";
	ld.global.f32 	%f244, [%rd22+-64];
	sub.f32 	%f245, %f1, %f244;
	ld.global.f32 	%f246, [%rd22+-60];
	sub.f32 	%f247, %f2, %f246;
	ld.global.f32 	%f248, [%rd22+-56];
	sub.f32 	%f249, %f3, %f248;
	ld.global.f32 	%f250, [%rd22+-52];
	mul.f32 	%f251, %f247, %f247;
	fma.rn.f32 	%f252, %f245, %f245, %f251;
	fma.rn.f32 	%f253, %f249, %f249, %f252;
	sqrt.rn.f32 	%f254, %f253;
	div.rn.f32 	%f255, %f250, %f254;
	add.f32 	%f256, %f454, %f255;
	ld.global.f32 	%f257, [%rd22+-48];
	sub.f32 	%f258, %f1, %f257;
	ld.global.f32 	%f259, [%rd22+-44];
	sub.f32 	%f260, %f2, %f259;
	ld.global.f32 	%f261, [%rd22+-40];
	sub.f32 	%f262, %f3, %f261;
	ld.global.f32 	%f263, [%rd22+-36];
	mul.f32 	%f264, %f260, %f260;
	fma.rn.f32 	%f265, %f258, %f258, %f264;
	fma.rn.f32 	%f266, %f262, %f262, %f265;
	sqrt.rn.f32 	%f267, %f266;
	div.rn.f32 	%f268, %f263, %f267;
	add.f32 	%f269, %f256, %f268;
	ld.global.f32 	%f270, [%rd22+-32];
	sub.f32 	%f271, %f1, %f270;
	ld.global.f32 	%f272, [%rd22+-28];
	sub.f32 	%f273, %f2, %f272;
	ld.global.f32 	%f274, [%rd22+-24];
	sub.f32 	%f275, %f3, %f274;
	ld.global.f32 	%f276, [%rd22+-20];
	mul.f32 	%f277, %f273, %f273;
	fma.rn.f32 	%f278, %f271, %f271, %f277;
	fma.rn.f32 	%f279, %f275, %f275, %f278;
	sqrt.rn.f32 	%f280, %f279;
	div.rn.f32 	%f281, %f276, %f280;
	add.f32 	%f282, %f269, %f281;
	ld.global.f32 	%f283, [%rd22+-16];
	sub.f32 	%f284, %f1, %f283;
	ld.global.f32 	%f285, [%rd22+-12];
	sub.f32 	%f286, %f2, %f285;
	ld.global.f32 	%f287, [%rd22+-8];
	sub.f32 	%f288, %f3, %f287;
	ld.global.f32 	%f289, [%rd22+-4];
	mul.f32 	%f290, %f286, %f286;
	fma.rn.f32 	%f291, %f284, %f284, %f290;
	fma.rn.f32 	%f292, %f288, %f288, %f291;
	sqrt.rn.f32 	%f293, %f292;
	div.rn.f32 	%f294, %f289, %f293;
	add.f32 	%f295, %f282, %f294;
	ld.global.f32 	%f296, [%rd22];
	sub.f32 	%f297, %f1, %f296;
	ld.global.f32 	%f298, [%rd22+4];
	sub.f32 	%f299, %f2, %f298;
	ld.global.f32 	%f300, [%rd22+8];
	sub.f32 	%f301, %f3, %f300;
	ld.global.f32 	%f302, [%rd22+12];
	mul.f32 	%f303, %f299, %f299;
	fma.rn.f32 	%f304, %f297, %f297, %f303;
	fma.rn.f32 	%f305, %f301, %f301, %f304;
	sqrt.rn.f32 	%f306, %f305;
	div.rn.f32 	%f307, %f302, %f306;
	add.f32 	%f308, %f295, %f307;
	ld.global.f32 	%f309, [%rd22+16];
	sub.f32 	%f310, %f1, %f309;
	ld.global.f32 	%f311, [%rd22+20];
	sub.f32 	%f312, %f2, %f311;
	ld.global.f32 	%f313, [%rd22+24];
	sub.f32 	%f314, %f3, %f313;
	ld.global.f32 	%f315, [%rd22+28];
	mul.f32 	%f316, %f312, %f312;
	fma.rn.f32 	%f317, %f310, %f310, %f316;
	fma.rn.f32 	%f318, %f314, %f314, %f317;
	sqrt.rn.f32 	%f319, %f318;
	div.rn.f32 	%f320, %f315, %f319;
	add.f32 	%f321, %f308, %f320;
	ld.global.f32 	%f322, [%rd22+32];
	sub.f32 	%f323, %f1, %f322;
	ld.global.f32 	%f324, [%rd22+36];
	sub.f32 	%f325, %f2, %f324;
	ld.global.f32 	%f326, [%rd22+40];
	sub.f32 	%f327, %f3, %f326;
	ld.global.f32 	%f328, [%rd22+44];
	mul.f32 	%f329, %f325, %f325;
	fma.rn.f32 	%f330, %f323, %f323, %f329;
	fma.rn.f32 	%f331, %f327, %f327, %f330;
	sqrt.rn.f32 	%f332, %f331;
	div.rn.f32 	%f333, %f328, %f332;
	add.f32 	%f334, %f321, %f333;
	ld.global.f32 	%f335, [%rd22+48];
	sub.f32 	%f336, %f1, %f335;
	ld.global.f32 	%f337, [%rd22+52];
	sub.f32 	%f338, %f2, %f337;
	ld.global.f32 	%f339, [%rd22+56];
	sub.f32 	%f340, %f3, %f339;
	ld.global.f32 	%f341, [%rd22+60];
	mul.f32 	%f342, %f338, %f338;
	fma.rn.f32 	%f343, %f336, %f336, %f342;
	fma.rn.f32 	%f344, %f340, %f340, %f343;
	sqrt.rn.f32 	%f345, %f344;
	div.rn.f32 	%f346, %f341, %f345;
	add.f32 	%f454, %f334, %f346;
	add.s32 	%r96, %r96, 8;
	add.s64 	%rd22, %rd22, 128;
	setp.ne.s32 	%p20, %r96, 0;
	@%p20 bra 	$L__BB0_22;
$L__BB0_23:
	setp.eq.s32 	%p21, %r39, 0;
	mov.u32 	%r100, %r54;
	@%p21 bra 	$L__BB0_31;
	and.b32  	%r45, %r54, 3;
	setp.lt.u32 	%p22, %r39, 4;
	@%p22 bra 	$L__BB0_26;
	mul.wide.u32 	%rd12, %r98, 16;
	add.s64 	%rd13, %rd1, %rd12;
	ld.global.f32 	%f348, [%rd13];
	sub.f32 	%f349, %f1, %f348;
	ld.global.f32 	%f350, [%rd13+4];
	sub.f32 	%f351, %f2, %f350;
	ld.global.f32 	%f352, [%rd13+8];
	sub.f32 	%f353, %f3, %f352;
	ld.global.f32 	%f354, [%rd13+12];
	mul.f32 	%f355, %f351, %f351;
	fma.rn.f32 	%f356, %f349, %f349, %f355;
	fma.rn.f32 	%f357, %f353, %f353, %f356;
	sqrt.rn.f32 	%f358, %f357;
	div.rn.f32 	%f359, %f354, %f358;
	add.f32 	%f360, %f454, %f359;
	ld.global.f32 	%f361, [%rd13+16];
	sub.f32 	%f362, %f1, %f361;
	ld.global.f32 	%f363, [%rd13+20];
	sub.f32 	%f364, %f2, %f363;
	ld.global.f32 	%f365, [%rd13+24];
	sub.f32 	%f366, %f3, %f365;
	ld.global.f32 	%f367, [%rd13+28];
	mul.f32 	%f368, %f364, %f364;
	fma.rn.f32 	%f369, %f362, %f362, %f368;
	fma.rn.f32 	%f370, %f366, %f366, %f369;
	sqrt.rn.f32 	%f371, %f370;
	div.rn.f32 	%f372, %f367, %f371;
	add.f32 	%f373, %f360, %f372;
	ld.global.f32 	%f374, [%rd13+32];
	sub.f32 	%f375, %f1, %f374;
	ld.global.f32 	%f376, [%rd13+36];
	sub.f32 	%f377, %f2, %f376;
	ld.global.f32 	%f378, [%rd13+40];
	sub.f32 	%f379, %f3, %f378;
	ld.global.f32 	%f380, [%rd13+44];
	mul.f32 	%f381, %f377, %f377;
	fma.rn.f32 	%f382, %f375, %f375, %f381;
	fma.rn.f32 	%f383, %f379, %f379, %f382;
	sqrt.rn.f32 	%f384, %f383;
	div.rn.f32 	%f385, %f380, %f384;
	add.f32 	%f386, %f373, %f385;
	ld.global.f32 	%f387, [%rd13+48];
	sub.f32 	%f388, %f1, %f387;
	ld.global.f32 	%f389, [%rd13+52];
	sub.f32 	%f390, %f2, %f389;
	ld.global.f32 	%f391, [%rd13+56];
	sub.f32 	%f392, %f3, %f391;
	ld.global.f32 	%f393, [%rd13+60];
	mul.f32 	%f394, %f390, %f390;
	fma.rn.f32 	%f395, %f388, %f388, %f394;
	fma.rn.f32 	%f396, %f392, %f392, %f395;
	sqrt.rn.f32 	%f397, %f396;
	div.rn.f32 	%f398, %f393, %f397;
	add.f32 	%f454, %f386, %f398;
	add.s32 	%r98, %r98, 4;
$L__BB0_26:
	setp.eq.s32 	%p23, %r45, 0;
	mov.u32 	%r100, %r54;
	@%p23 bra 	$L__BB0_31;
	setp.eq.s32 	%p24, %r45, 1;
	@%p24 bra 	$L__BB0_29;
	mul.wide.u32 	%rd14, %r98, 16;
	add.s64 	%rd15, %rd1, %rd14;
	ld.global.f32 	%f400, [%rd15];
	sub.f32 	%f401, %f1, %f400;
	ld.global.f32 	%f402, [%rd15+4];
	sub.f32 	%f403, %f2, %f402;
	ld.global.f32 	%f404, [%rd15+8];
	sub.f32 	%f405, %f3, %f404;
	ld.global.f32 	%f406, [%rd15+12];
	mul.f32 	%f407, %f403, %f403;
	fma.rn.f32 	%f408, %f401, %f401, %f407;
	fma.rn.f32 	%f409, %f405, %f405, %f408;
	sqrt.rn.f32 	%f410, %f409;
	div.rn.f32 	%f411, %f406, %f410;
	add.f32 	%f412, %f454, %f411;
	ld.global.f32 	%f413, [%rd15+16];
	sub.f32 	%f414, %f1, %f413;
	ld.global.f32 	%f415, [%rd15+20];
	sub.f32 	%f416, %f2, %f415;
	ld.global.f32 	%f417, [%rd15+24];
	sub.f32 	%f418, %f3, %f417;
	ld.global.f32 	%f419, [%rd15+28];
	mul.f32 	%f420, %f416, %f416;
	fma.rn.f32 	%f421, %f414, %f414, %f420;
	fma.rn.f32 	%f422, %f418, %f418, %f421;
	sqrt.rn.f32 	%f423, %f422;
	div.rn.f32 	%f424, %f419, %f423;
	add.f32 	%f454, %f412, %f424;
	add.s32 	%r98, %r98, 2;
$L__BB0_29:
	and.b32  	%r81, %r54, 1;
	setp.eq.b32 	%p25, %r81, 1;
	not.pred 	%p26, %p25;
	mov.u32 	%r100, %r54;
	@%p26 bra 	$L__BB0_31;
	mul.wide.u32 	%rd16, %r98, 16;
	add.s64 	%rd17, %rd1, %rd16;
	ld.global.f32 	%f425, [%rd17];
	sub.f32 	%f426, %f1, %f425;
	ld.global.f32 	%f427, [%rd17+4];
	sub.f32 	%f428, %f2, %f427;
	ld.global.f32 	%f429, [%rd17+8];
	sub.f32 	%f430, %f3, %f429;
	ld.global.f32 	%f431, [%rd17+12];
	mul.f32 	%f432, %f428, %f428;
	fma.rn.f32 	%f433, %f426, %f426, %f432;
	fma.rn.f32 	%f434, %f430, %f430, %f433;
	sqrt.rn.f32 	%f435, %f434;
	div.rn.f32 	%f436, %f431, %f435;
	add.f32 	%f454, %f454, %f436;
	mov.u32 	%r100, %r54;
$L__BB0_31:
	setp.eq.f32 	%p27, %f445, %f454;
	@%p27 bra 	$L__BB0_33;
	add.u64 	%rd18, %SP, 0;
	add.u64 	%rd19, %SPL, 0;
	ld.shared.u32 	%r82, [_ZZ7computeiiiffffffP4atomiPfE8errcount];
	cvt.f64.f32 	%fd1, %f445;
	cvt.f64.f32 	%fd2, %f454;
	st.local.v2.u32 	[%rd19], {%r14, %r3};
	st.local.v2.u32 	[%rd19+8], {%r7, %r11};
	st.local.v2.u32 	[%rd19+16], {%r1, %r5};
	st.local.v2.u32 	[%rd19+24], {%r9, %r2};
	st.local.v2.u32 	[%rd19+32], {%r6, %r10};
	st.local.v2.u32 	[%rd19+40], {%r94, %r100};
	st.local.u32 	[%rd19+48], %r82;
	st.local.f64 	[%rd19+56], %fd1;
	st.local.f64 	[%rd19+64], %fd2;
	mov.b32 	%r83, 88;
	st.local.u32 	[%rd19+72], %r83;
	mov.u64 	%rd20, $str;
	cvta.global.u64 	%rd21, %rd20;
	{ // callseq 0, 0
	.param .b64 param0;
	st.param.b64 	[param0], %rd21;
	.param .b64 param1;
	st.param.b64 	[param1], %rd18;
	.param .b32 retval0;
	call.uni (retval0), 
	vprintf, 
	(
	param0, 
	param1
	);
	ld.param.b32 	%r84, [retval0];
	} // callseq 0
$L__BB0_33:
	ret;

}


// ===== COMPILED SASS (sm_100) =====

	.target	sm_100

	.elftype	@"ET_EXEC"


//--------------------- .note.nv.tkinfo           --------------------------
	.section	.note.nv.tkinfo,"",@"SHT_NOTE"
	.sectionflags	@"SHF_NOTE_NV_TKINFO"
	.tkinfo
        /*0018*/ 	.word	0x00000002
        /*0030*/ 	.string	""
        /*0030*/ 	.string	"ptxas"
        /*0030*/ 	.string	"Cuda compilation tools, release 13.0, V13.0.88"
        /*0030*/ 	.string	"Build cuda_13.0.r13.0/compiler.36424714_0"
        /*0030*/ 	.string	"-arch sm_100 -m 64 "



//--------------------- .note.nv.cuinfo           --------------------------
	.section	.note.nv.cuinfo,"",@"SHT_NOTE"
	.sectionflags	@"SHF_NOTE_NV_CUINFO"
        /*0018*/ 	.short	0x0002
        /*001a*/ 	.short	0x0064
        /*001c*/ 	.short	0x0082
	.zero		2


//--------------------- .nv.info                  --------------------------
	.section	.nv.info,"",@"SHT_CUDA_INFO"
	.align	4


	//----- nvinfo : EIATTR_REGCOUNT
	.align		4
        /*0000*/ 	.byte	0x04, 0x2f
        /*0002*/ 	.short	(.L_2 - .L_1)
	.align		4
.L_1:
        /*0004*/ 	.word	index@(_Z7computeiiiffffffP4atomiPf)
        /*0008*/ 	.word	0x00000021


	//----- nvinfo : EIATTR_FRAME_SIZE
	.align		4
.L_2:
        /*000c*/ 	.byte	0x04, 0x11
        /*000e*/ 	.short	(.L_4 - .L_3)
	.align		4
.L_3:
        /*0010*/ 	.word	index@($__internal_1_$__cuda_sm3x_div_rn_noftz_f32_slowpath)
        /*0014*/ 	.word	0x00000050


	//----- nvinfo : EIATTR_FRAME_SIZE
	.align		4
.L_4:
        /*0018*/ 	.byte	0x04, 0x11
        /*001a*/ 	.short	(.L_6 - .L_5)
	.align		4
.L_5:
        /*001c*/ 	.word	index@($__internal_0_$__cuda_sm20_sqrt_rn_f32_slowpath)
        /*0020*/ 	.word	0x00000050


	//----- nvinfo : EIATTR_FRAME_SIZE
	.align		4
.L_6:
        /*0024*/ 	.byte	0x04, 0x11
        /*0026*/ 	.short	(.L_8 - .L_7)
	.align		4
.L_7:
        /*0028*/ 	.word	index@(_Z7computeiiiffffffP4atomiPf)
        /*002c*/ 	.word	0x00000050


	//----- nvinfo : EIATTR_MIN_STACK_SIZE
	.align		4
.L_8:
        /*0030*/ 	.byte	0x04, 0x12
        /*0032*/ 	.short	(.L_10 - .L_9)
	.align		4
.L_9:
        /*0034*/ 	.word	index@(_Z7computeiiiffffffP4atomiPf)
        /*0038*/ 	.word	0x00000050
.L_10:


//--------------------- .nv.compat                --------------------------
	.section	.nv.compat,"",@"SHT_CUDA_COMPAT_INFO"
	.align	4
        /*0000*/ 	.byte	0x02, 0x09, 0x00, 0x00, 0x02, 0x02, 0x01, 0x00, 0x02, 0x05, 0x05, 0x00, 0x03, 0x07, 0x01, 0x01
        /*0010*/ 	.byte	0x02, 0x03, 0x00, 0x00, 0x02, 0x06, 0x01, 0x00, 0x04, 0x0b, 0x08, 0x00, 0x01, 0x00, 0x00, 0x00
        /*0020*/ 	.byte	0x00, 0x00, 0x00, 0x00


//--------------------- .nv.info._Z7computeiiiffffffP4atomiPf --------------------------
	.section	.nv.info._Z7computeiiiffffffP4atomiPf,"",@"SHT_CUDA_INFO"
	.sectionflags	@""
	.align	4


	//----- nvinfo : EIATTR_CUDA_API_VERSION
	.align		4
        /*0000*/ 	.byte	0x04, 0x37
        /*0002*/ 	.short	(.L_12 - .L_11)
.L_11:
        /*0004*/ 	.word	0x00000082


	//----- nvinfo : EIATTR_KPARAM_INFO
	.align		4
.L_12:
        /*0008*/ 	.byte	0x04, 0x17
        /*000a*/ 	.short	(.L_14 - .L_13)
.L_13:
        /*000c*/ 	.word	0x00000000
        /*0010*/ 	.short	0x000b
        /*0012*/ 	.short	0x0038
        /*0014*/ 	.byte	0x00, 0xf5, 0x21, 0x00


	//----- nvinfo : EIATTR_KPARAM_INFO
	.align		4
.L_14:
        /*0018*/ 	.byte	0x04, 0x17
        /*001a*/ 	.short	(.L_16 - .L_15)
.L_15:
        /*001c*/ 	.word	0x00000000
        /*0020*/ 	.short	0x000a
        /*0022*/ 	.short	0x0030
        /*0024*/ 	.byte	0x00, 0xf0, 0x11, 0x00


	//----- nvinfo : EIATTR_KPARAM_INFO
	.align		4
.L_16:
        /*0028*/ 	.byte	0x04, 0x17
        /*002a*/ 	.short	(.L_18 - .L_17)
.L_17:
        /*002c*/ 	.word	0x00000000
        /*0030*/ 	.short	0x0009
        /*0032*/ 	.short	0x0028
        /*0034*/ 	.byte	0x00, 0xf5, 0x21, 0x00


	//----- nvinfo : EIATTR_KPARAM_INFO
	.align		4
.L_18:
        /*0038*/ 	.byte	0x04, 0x17
        /*003a*/ 	.short	(.L_20 - .L_19)
.L_19:
        /*003c*/ 	.word	0x00000000
        /*0040*/ 	.short	0x0008
        /*0042*/ 	.short	0x0020
        /*0044*/ 	.byte	0x00, 0xf0, 0x11, 0x00


	//----- nvinfo : EIATTR_KPARAM_INFO
	.align		4
.L_20:
        /*0048*/ 	.byte	0x04, 0x17
        /*004a*/ 	.short	(.L_22 - .L_21)
.L_21:
        /*004c*/ 	.word	0x00000000
        /*0050*/ 	.short	0x0007
        /*0052*/ 	.short	0x001c
        /*0054*/ 	.byte	0x00, 0xf0, 0x11, 0x00


	//----- nvinfo : EIATTR_KPARAM_INFO
	.align		4
.L_22:
        /*0058*/ 	.byte	0x04, 0x17
        /*005a*/ 	.short	(.L_24 - .L_23)
.L_23:
        /*005c*/ 	.word	0x00000000
        /*0060*/ 	.short	0x0006
        /*0062*/ 	.short	0x0018
        /*0064*/ 	.byte	0x00, 0xf0, 0x11, 0x00


	//----- nvinfo : EIATTR_KPARAM_INFO
	.align		4
.L_24:
        /*0068*/ 	.byte	0x04, 0x17
        /*006a*/ 	.short	(.L_26 - .L_25)
.L_25:
        /*006c*/ 	.word	0x00000000
        /*0070*/ 	.short	0x0005
        /*0072*/ 	.short	0x0014
        /*0074*/ 	.byte	0x00, 0xf0, 0x11, 0x00


	//----- nvinfo : EIATTR_KPARAM_INFO
	.align		4
.L_26:
        /*0078*/ 	.byte	0x04, 0x17
        /*007a*/ 	.short	(.L_28 - .L_27)
.L_27:
        /*007c*/ 	.word	0x00000000
        /*0080*/ 	.short	0x0004
        /*0082*/ 	.short	0x0010
        /*0084*/ 	.byte	0x00, 0xf0, 0x11, 0x00


	//----- nvinfo : EIATTR_KPARAM_INFO
	.align		4
.L_28:
        /*0088*/ 	.byte	0x04, 0x17
        /*008a*/ 	.short	(.L_30 - .L_29)
.L_29:
        /*008c*/ 	.word	0x00000000
        /*0090*/ 	.short	0x0003
        /*0092*/ 	.short	0x000c
        /*0094*/ 	.byte	0x00, 0xf0, 0x11, 0x00


	//----- nvinfo : EIATTR_KPARAM_INFO
	.align		4
.L_30:
        /*0098*/ 	.byte	0x04, 0x17
        /*009a*/ 	.short	(.L_32 - .L_31)
.L_31:
        /*009c*/ 	.word	0x00000000
        /*00a0*/ 	.short	0x0002
        /*00a2*/ 	.short	0x0008
        /*00a4*/ 	.byte	0x00, 0xf0, 0x11, 0x00


	//----- nvinfo : EIATTR_KPARAM_INFO
	.align		4
.L_32:
        /*00a8*/ 	.byte	0x04, 0x17
        /*00aa*/ 	.short	(.L_34 - .L_33)
.L_33:
        /*00ac*/ 	.word	0x00000000
        /*00b0*/ 	.short	0x0001
        /*00b2*/ 	.short	0x0004
        /*00b4*/ 	.byte	0x00, 0xf0, 0x11, 0x00


	//----- nvinfo : EIATTR_KPARAM_INFO
	.align		4
.L_34:
        /*00b8*/ 	.byte	0x04, 0x17
        /*00ba*/ 	.short	(.L_36 - .L_35)
.L_35:
        /*00bc*/ 	.word	0x00000000
        /*00c0*/ 	.short	0x0000
        /*00c2*/ 	.short	0x0000
        /*00c4*/ 	.byte	0x00, 0xf0, 0x11, 0x00


	//----- nvinfo : EIATTR_SPARSE_MMA_MASK
	.align		4
.L_36:
        /*00c8*/ 	.byte	0x03, 0x50
        /*00ca*/ 	.short	0x0000


	//----- nvinfo : EIATTR_MAXREG_COUNT
	.align		4
        /*00cc*/ 	.byte	0x03, 0x1b
        /*00ce*/ 	.short	0x00ff


	//----- nvinfo : EIATTR_NUM_BARRIERS
	.align		4
        /*00d0*/ 	.byte	0x02, 0x4c
        /*00d2*/ 	.byte	0x01
	.zero		1


	//----- nvinfo : EIATTR_EXTERNS
	.align		4
        /*00d4*/ 	.byte	0x04, 0x0f
        /*00d6*/ 	.short	(.L_38 - .L_37)


	//   ....[0]....
	.align		4
.L_37:
        /*00d8*/ 	.word	index@(vprintf)


	//----- nvinfo : EIATTR_MERCURY_ISA_VERSION
	.align		4
.L_38:
        /*00dc*/ 	.byte	0x03, 0x5f
        /*00de*/ 	.short	0x0101


	//----- nvinfo : EIATTR_VRC_CTA_INIT_COUNT
	.align		4
        /*00e0*/ 	.byte	0x02, 0x4a
	.zero		1
	.zero		1


	//----- nvinfo : EIATTR_SYSCALL_OFFSETS
	.align		4
        /*00e4*/ 	.byte	0x04, 0x46
        /*00e6*/ 	.short	(.L_40 - .L_39)


	//   ....[0]....
.L_39:
        /*00e8*/ 	.word	0x00005560


	//----- nvinfo : EIATTR_EXIT_INSTR_OFFSETS
	.align		4
.L_40:
        /*00ec*/ 	.byte	0x04, 0x1c
        /*00ee*/ 	.short	(.L_42 - .L_41)


	//   ....[0]....
.L_41:
        /*00f0*/ 	.word	0x00005380


	//   ....[1]....
        /*00f4*/ 	.word	0x00005570


	//----- nvinfo : EIATTR_CRS_STACK_SIZE
	.align		4
.L_42:
        /*00f8*/ 	.byte	0x04, 0x1e
        /*00fa*/ 	.short	(.L_44 - .L_43)
.L_43:
        /*00fc*/ 	.word	0x00000000


	//----- nvinfo : EIATTR_CBANK_PARAM_SIZE
	.align		4
.L_44:
        /*0100*/ 	.byte	0x03, 0x19
        /*0102*/ 	.short	0x0040


	//----- nvinfo : EIATTR_PARAM_CBANK
	.align		4
        /*0104*/ 	.byte	0x04, 0x0a
        /*0106*/ 	.short	(.L_46 - .L_45)
	.align		4
.L_45:
        /*0108*/ 	.word	index@(.nv.constant0._Z7computeiiiffffffP4atomiPf)
        /*010c*/ 	.short	0x0380
        /*010e*/ 	.short	0x0040


	//----- nvinfo : EIATTR_SW_WAR
	.align		4
.L_46:
        /*0110*/ 	.byte	0x04, 0x36
        /*0112*/ 	.short	(.L_48 - .L_47)
.L_47:
        /*0114*/ 	.word	0x00000008
.L_48:


//--------------------- .nv.callgraph             --------------------------
	.section	.nv.callgraph,"",@"SHT_CUDA_CALLGRAPH"
	.align	4
	.sectionentsize	8
	.align		4
        /*0000*/ 	.word	0x00000000
	.align		4
        /*0004*/ 	.word	0xffffffff
	.align		4
        /*0008*/ 	.word	index@(_Z7computeiiiffffffP4atomiPf)
	.align		4
        /*000c*/ 	.word	index@(vprintf)
	.align		4
        /*0010*/ 	.word	0x00000000
	.align		4
        /*0014*/ 	.word	0xfffffffe
	.align		4
        /*0018*/ 	.word	0x00000000
	.align		4
        /*001c*/ 	.word	0xfffffffd
	.align		4
        /*0020*/ 	.word	0x00000000
	.align		4
        /*0024*/ 	.word	0xfffffffc


//--------------------- .nv.constant4             --------------------------
	.section	.nv.constant4,"a",@progbits
	.align	8
	.align		8
.nv.constant4:
        /*0000*/ 	.dword	vprintf
	.align		8
        /*0008*/ 	.dword	$str


//--------------------- .text._Z7computeiiiffffffP4atomiPf --------------------------
	.section	.text._Z7computeiiiffffffP4atomiPf,"ax",@progbits
	.align	128
        .global         _Z7computeiiiffffffP4atomiPf
        .type           _Z7computeiiiffffffP4atomiPf,@function
        .size           _Z7computeiiiffffffP4atomiPf,(.L_x_181 - _Z7computeiiiffffffP4atomiPf)
        .other          _Z7computeiiiffffffP4atomiPf,@"STO_CUDA_ENTRY STV_DEFAULT"
_Z7computeiiiffffffP4atomiPf:
.text._Z7computeiiiffffffP4atomiPf:
[----:B------:R-:W0:Y:S01]  /*0000*/  LDC R1, c[0x0][0x37c] ;  /* 0x0000df00ff017b82 */ /* 0x000e220000000800 */
[----:B------:R-:W1:Y:S01]  /*0010*/  S2R R7, SR_CTAID.Y ;  /* 0x0000000000077919 */ /* 0x000e620000002600 */
[----:B------:R-:W2:Y:S06]  /*0020*/  LDCU UR5, c[0x0][0x2fc] ;  /* 0x00005f80ff0577ac */ /* 0x000eac0008000800 */
[----:B------:R-:W3:Y:S01]  /*0030*/  LDC.64 R14, c[0x0][0x3b8] ;  /* 0x0000ee00ff0e7b82 */ /* 0x000ee20000000a00 */
[----:B0-----:R-:W-:Y:S01]  /*0040*/  IADD3 R1, PT, PT, R1, -0x50, RZ ;  /* 0xffffffb001017810 */ /* 0x001fe20007ffe0ff */
[----:B------:R-:W1:Y:S01]  /*0050*/  S2R R2, SR_TID.Y ;  /* 0x0000000000027919 */ /* 0x000e620000002200 */
[----:B------:R-:W0:Y:S02]  /*0060*/  LDCU UR16, c[0x0][0x360] ;  /* 0x00006c00ff1077ac */ /* 0x000e240008000800 */
[----:B------:R-:W-:Y:S01]  /*0070*/  R2UR UR10, R1 ;  /* 0x00000000010a72ca */ /* 0x000fe200000e0000 */
[----:B------:R-:W4:Y:S01]  /*0080*/  S2R R4, SR_CTAID.Z ;  /* 0x0000000000047919 */ /* 0x000f220000002700 */
[----:B------:R-:W1:Y:S01]  /*0090*/  LDCU UR17, c[0x0][0x364] ;  /* 0x00006c80ff1177ac */ /* 0x000e620008000800 */
[----:B------:R-:W5:Y:S01]  /*00a0*/  LDC.64 R20, c[0x0][0x390] ;  /* 0x0000e400ff147b82 */ /* 0x000f620000000a00 */
[----:B------:R-:W4:Y:S01]  /*00b0*/  S2R R3, SR_TID.Z ;  /* 0x0000000000037919 */ /* 0x000f220000002300 */
[----:B------:R-:W4:Y:S01]  /*00c0*/  LDCU UR18, c[0x0][0x368] ;  /* 0x00006d00ff1277ac */ /* 0x000f220008000800 */
[----:B------:R-:W0:Y:S01]  /*00d0*/  S2R R6, SR_CTAID.X ;  /* 0x0000000000067919 */ /* 0x000e220000002500 */
[----:B------:R-:W2:Y:S04]  /*00e0*/  LDCU.64 UR6, c[0x0][0x380] ;  /* 0x00007000ff0677ac */ /* 0x000ea80008000a00 */
[----:B------:R-:W5:Y:S01]  /*00f0*/  LDC.64 R16, c[0x0][0x398] ;  /* 0x0000e600ff107b82 */ /* 0x000f620000000a00 */
[----:B------:R-:W0:Y:S01]  /*0100*/  S2R R9, SR_TID.X ;  /* 0x0000000000097919 */ /* 0x000e220000002100 */
[----:B------:R-:W3:Y:S01]  /*0110*/  LDCU.64 UR14, c[0x0][0x358] ;  /* 0x00006b00ff0e77ac */ /* 0x000ee20008000a00 */
[----:B------:R-:W2:Y:S01]  /*0120*/  LDCU UR12, c[0x0][0x3b0] ;  /* 0x00007600ff0c77ac */ /* 0x000ea20008000800 */
[----:B------:R-:W3:Y:S01]  /*0130*/  LDCU UR4, c[0x0][0x2f8] ;  /* 0x00005f00ff0477ac */ /* 0x000ee20008000800 */
[----:B-1----:R-:W-:-:S05]  /*0140*/  IMAD R19, R7, UR17, R2 ;  /* 0x0000001107137c24 */ /* 0x002fca000f8e0202 */
[----:B------:R-:W-:Y:S01]  /*0150*/  I2FP.F32.U32 R10, R19 ;  /* 0x00000013000a7245 */ /* 0x000fe20000201000 */
[----:B--2---:R-:W-:Y:S01]  /*0160*/  UISETP.GE.AND UP0, UPT, UR12, 0x1, UPT ;  /* 0x000000010c00788c */ /* 0x004fe2000bf06270 */
[----:B----4-:R-:W-:Y:S02]  /*0170*/  IMAD R18, R4, UR18, R3 ;  /* 0x0000001204127c24 */ /* 0x010fe4000f8e0203 */
[----:B------:R-:W-:Y:S01]  /*0180*/  IMAD R8, R3, UR17, R2 ;  /* 0x0000001103087c24 */ /* 0x000fe2000f8e0202 */
[----:B---3--:R-:W-:Y:S01]  /*0190*/  UIADD3 UR10, UP1, UPT, UR10, UR4, URZ ;  /* 0x000000040a0a7290 */ /* 0x008fe2000ff3e0ff */
[----:B------:R-:W-:Y:S01]  /*01a0*/  IMAD R5, R18, UR7, R19 ;  /* 0x0000000712057c24 */ /* 0x000fe2000f8e0213 */
[----:B------:R-:W1:Y:S01]  /*01b0*/  LDCU UR7, c[0x0][0x3a0] ;  /* 0x00007400ff0777ac */ /* 0x000e620008000800 */
[----:B------:R-:W-:Y:S01]  /*01c0*/  I2FP.F32.U32 R0, R18 ;  /* 0x0000001200007245 */ /* 0x000fe20000201000 */
[----:B-----5:R-:W-:Y:S01]  /*01d0*/  FFMA R10, R10, R20, R17 ;  /* 0x000000140a0a7223 */ /* 0x020fe20000000011 */
[--C-:B0-----:R-:W-:Y:S01]  /*01e0*/  IMAD R12, R6, UR16, R9.reuse ;  /* 0x00000010060c7c24 */ /* 0x101fe2000f8e0209 */
[----:B------:R-:W-:Y:S01]  /*01f0*/  UIADD3.X UR11, UPT, UPT, URZ, UR5, URZ, UP1, !UPT ;  /* 0x00000005ff0b7290 */ /* 0x000fe20008ffe4ff */
[----:B------:R-:W-:Y:S01]  /*0200*/  IMAD R8, R8, UR16, R9 ;  /* 0x0000001008087c24 */ /* 0x000fe2000f8e0209 */
[----:B------:R-:W-:Y:S01]  /*0210*/  UMOV UR4, URZ ;  /* 0x000000ff00047c82 */ /* 0x000fe20008000000 */
[----:B------:R-:W-:Y:S01]  /*0220*/  IMAD R5, R5, UR6, R12 ;  /* 0x0000000605057c24 */ /* 0x000fe2000f8e020c */
[----:B------:R-:W0:Y:S01]  /*0230*/  LDCU UR6, c[0x0][0x38c] ;  /* 0x00007180ff0677ac */ /* 0x000e220008000800 */
[----:B------:R-:W-:-:S02]  /*0240*/  I2FP.F32.S32 R11, R12 ;  /* 0x0000000c000b7245 */ /* 0x000fc40000201400 */
[----:B------:R-:W-:-:S05]  /*0250*/  IMAD.WIDE R14, R5, 0x4, R14 ;  /* 0x00000004050e7825 */ /* 0x000fca00078e020e */
[----:B------:R2:W-:Y:S01]  /*0260*/  STG.E desc[UR14][R14.64], RZ ;  /* 0x000000ff0e007986 */ /* 0x0005e2000c10190e */
[----:B-1----:R-:W-:Y:S01]  /*0270*/  FFMA R13, R0, R21, UR7 ;  /* 0x00000007000d7e23 */ /* 0x002fe20008000015 */
[----:B------:R-:W-:Y:S02]  /*0280*/  HFMA2 R21, -RZ, RZ, 0, 0 ;  /* 0x00000000ff157431 */ /* 0x000fe400000001ff */
[----:B0-----:R-:W-:Y:S01]  /*0290*/  FFMA R11, R11, UR6, R16 ;  /* 0x000000060b0b7c23 */ /* 0x001fe20008000010 */
[----:B--2---:R-:W-:Y:S06]  /*02a0*/  BRA.U !UP0, `(.L_x_0) ;  /* 0x0000002508b47547 */ /* 0x004fec000b800000 */
[----:B------:R-:W-:Y:S01]  /*02b0*/  UIMAD UR4, UR16, UR17, URZ ;  /* 0x00000011100472a4 */ /* 0x000fe2000f8e02ff */
[----:B------:R-:W-:Y:S01]  /*02c0*/  MOV R21, RZ ;  /* 0x000000ff00157202 */ /* 0x000fe20000000f00 */
[----:B------:R-:W0:Y:S02]  /*02d0*/  LDCU UR13, c[0x0][0x3b0] ;  /* 0x00007600ff0d77ac */ /* 0x000e240008000800 */
[----:B------:R-:W-:Y:S01]  /*02e0*/  UIMAD UR9, UR18, UR4, URZ ;  /* 0x00000004120972a4 */ /* 0x000fe2000f8e02ff */
[----:B------:R-:W-:Y:S02]  /*02f0*/  UMOV UR5, URZ ;  /* 0x000000ff00057c82 */ /* 0x000fe40008000000 */
[----:B------:R-:W-:-:S09]  /*0300*/  UMOV UR4, URZ ;  /* 0x000000ff00047c82 */ /* 0x000fd20008000000 */
.L_x_83:
[----:B------:R-:W1:Y:S01]  /*0310*/  LDCU UR20, c[0x0][0x3b0] ;  /* 0x00007600ff1477ac */ /* 0x000e620008000800 */
[----:B------:R-:W-:Y:S01]  /*0320*/  IADD3 R5, PT, PT, R8, UR5, RZ ;  /* 0x0000000508057c10 */ /* 0x000fe2000fffe0ff */
[----:B------:R-:W-:Y:S01]  /*0330*/  BSSY.RECONVERGENT B0, `(.L_x_1) ;  /* 0x0000016000007945 */ /* 0x000fe20003800200 */
[----:B0-----:R-:W-:-:S04]  /*0340*/  UISETP.LT.AND UP0, UPT, UR13, UR9, UPT ;  /* 0x000000090d00728c */ /* 0x001fc8000bf01270 */
[----:B------:R-:W-:-:S04]  /*0350*/  USEL UR19, UR13, UR9, UP0 ;  /* 0x000000090d137287 */ /* 0x000fc80008000000 */
[----:B------:R-:W-:-:S04]  /*0360*/  UISETP.LT.AND UP0, UPT, UR19, 0x1, UPT ;  /* 0x000000011300788c */ /* 0x000fc8000bf01270 */
[----:B------:R-:W-:Y:S01]  /*0370*/  USEL UR12, UR19, 0x1, !UP0 ;  /* 0x00000001130c7887 */ /* 0x000fe2000c000000 */
[----:B------:R-:W-:Y:S01]  /*0380*/  BAR.SYNC.DEFER_BLOCKING 0x0 ;  /* 0x0000000000007b1d */ /* 0x000fe20000010000 */
[----:B-1----:R-:W-:-:S13]  /*0390*/  ISETP.GE.AND P0, PT, R5, UR20, PT ;  /* 0x0000001405007c0c */ /* 0x002fda000bf06270 */
[----:B------:R-:W-:Y:S05]  /*03a0*/  @P0 BRA `(.L_x_2) ;  /* 0x0000000000380947 */ /* 0x000fea0003800000 */
[----:B------:R-:W0:Y:S02]  /*03b0*/  LDC.64 R16, c[0x0][0x3a8] ;  /* 0x0000ea00ff107b82 */ /* 0x000e240000000a00 */
[----:B0-----:R-:W-:-:S05]  /*03c0*/  IMAD.WIDE.U32 R16, R5, 0x10, R16 ;  /* 0x0000001005107825 */ /* 0x001fca00078e0010 */
[----:B------:R-:W2:Y:S04]  /*03d0*/  LDG.E R24, desc[UR14][R16.64] ;  /* 0x0000000e10187981 */ /* 0x000ea8000c1e1900 */
[----:B------:R-:W2:Y:S04]  /*03e0*/  LDG.E R25, desc[UR14][R16.64+0x4] ;  /* 0x0000040e10197981 */ /* 0x000ea8000c1e1900 */
[----:B------:R-:W2:Y:S04]  /*03f0*/  LDG.E R26, desc[UR14][R16.64+0x8] ;  /* 0x0000080e101a7981 */ /* 0x000ea8000c1e1900 */
[----:B------:R-:W2:Y:S01]  /*0400*/  LDG.E R27, desc[UR14][R16.64+0xc] ;  /* 0x00000c0e101b7981 */ /* 0x000ea2000c1e1900 */
[----:B------:R-:W0:Y:S01]  /*0410*/  S2UR UR8, SR_CgaCtaId ;  /* 0x00000000000879c3 */ /* 0x000e220000008800 */
[----:B------:R-:W-:-:S02]  /*0420*/  UMOV UR6, 0x400 ;  /* 0x0000040000067882 */ /* 0x000fc40000000000 */
[----:B------:R-:W-:-:S04]  /*0430*/  UIADD3 UR7, UPT, UPT, UR6, 0x10, URZ ;  /* 0x0000001006077890 */ /* 0x000fc8000fffe0ff */
[----:B0-----:R-:W-:Y:S02]  /*0440*/  ULEA UR7, UR8, UR7, 0x18 ;  /* 0x0000000708077291 */ /* 0x001fe4000f8ec0ff */
[----:B------:R-:W-:-:S04]  /*0450*/  ULEA UR6, UR8, UR6, 0x18 ;  /* 0x0000000608067291 */ /* 0x000fc8000f8ec0ff */
[----:B------:R-:W-:-:S05]  /*0460*/  LEA R0, R8, UR7, 0x4 ;  /* 0x0000000708007c11 */ /* 0x000fca000f8e20ff */
[----:B--2---:R0:W-:Y:S04]  /*0470*/  STS.128 [R0], R24 ;  /* 0x0000001800007388 */ /* 0x0041e80000000c00 */
[----:B------:R-:W-:Y:S01]  /*0480*/  ATOMS.POPC.INC.32 RZ, [UR6] ;  /* 0x00000000ffff7f8c */ /* 0x000fe2000d800006 */
.L_x_2:
[----:B------:R-:W-:Y:S05]  /*0490*/  BSYNC.RECONVERGENT B0 ;  /* 0x0000000000007941 */ /* 0x000fea0003800200 */
.L_x_1:
[----:B------:R-:W-:Y:S01]  /*04a0*/  BAR.SYNC.DEFER_BLOCKING 0x0 ;  /* 0x0000000000007b1d */ /* 0x000fe20000010000 */
[----:B------:R-:W-:-:S09]  /*04b0*/  UISETP.GE.AND UP0, UPT, UR5, UR20, UPT ;  /* 0x000000140500728c */ /* 0x000fd2000bf06270 */
[----:B------:R-:W-:Y:S05]  /*04c0*/  BRA.U UP0, `(.L_x_3) ;  /* 0x0000002500187547 */ /* 0x000fea000b800000 */
[----:B------:R-:W-:Y:S01]  /*04d0*/  UISETP.GE.AND UP0, UPT, UR19, 0x8, UPT ;  /* 0x000000081300788c */ /* 0x000fe2000bf06270 */
[----:B------:R-:W-:-:S08]  /*04e0*/  UMOV UR6, URZ ;  /* 0x000000ff00067c82 */ /* 0x000fd00008000000 */
[----:B------:R-:W-:Y:S05]  /*04f0*/  BRA.U !UP0, `(.L_x_4) ;  /* 0x0000001108b07547 */ /* 0x000fea000b800000 */
[----:B------:R-:W1:Y:S01]  /*0500*/  S2UR UR8, SR_CgaCtaId ;  /* 0x00000000000879c3 */ /* 0x000e620000008800 */
[----:B------:R-:W-:Y:S02]  /*0510*/  UMOV UR6, 0x400 ;  /* 0x0000040000067882 */ /* 0x000fe40000000000 */
[----:B------:R-:W-:Y:S02]  /*0520*/  UIADD3 UR7, UPT, UPT, UR6, 0x10, URZ ;  /* 0x0000001006077890 */ /* 0x000fe4000fffe0ff */
[----:B------:R-:W-:Y:S02]  /*0530*/  ULOP3.LUT UR6, UR12, 0x7ffffff8, URZ, 0xc0, !UPT ;  /* 0x7ffffff80c067892 */ /* 0x000fe4000f8ec0ff */
[----:B-1----:R-:W-:Y:S02]  /*0540*/  ULEA UR7, UR8, UR7, 0x18 ;  /* 0x0000000708077291 */ /* 0x002fe4000f8ec0ff */
[----:B------:R-:W-:Y:S02]  /*0550*/  UIADD3 UR8, UPT, UPT, -UR6, URZ, URZ ;  /* 0x000000ff06087290 */ /* 0x000fe4000fffe1ff */
[----:B------:R-:W-:-:S12]  /*0560*/  UIADD3 UR7, UPT, UPT, UR7, 0x40, URZ ;  /* 0x0000004007077890 */ /* 0x000fd8000fffe0ff */
.L_x_45:
[----:B0-----:R-:W0:Y:S01]  /*0570*/  LDS.128 R24, [UR7+-0x40] ;  /* 0xffffc007ff187984 */ /* 0x001e220008000c00 */
[----:B------:R-:W-:Y:S01]  /*0580*/  UIADD3 UR8, UPT, UPT, UR8, 0x8, URZ ;  /* 0x0000000808087890 */ /* 0x000fe2000fffe0ff */
[----:B------:R-:W-:Y:S01]  /*0590*/  BSSY.RECONVERGENT B0, `(.L_x_5) ;  /* 0x0000015000007945 */ /* 0x000fe20003800200 */
[----:B------:R-:W-:Y:S02]  /*05a0*/  ULOP3.LUT UR6, UR12, 0x7ffffff8, URZ, 0xc0, !UPT ;  /* 0x7ffffff80c067892 */ /* 0x000fe4000f8ec0ff */
[----:B------:R-:W-:Y:S01]  /*05b0*/  UISETP.NE.AND UP0, UPT, UR8, URZ, UPT ;  /* 0x000000ff0800728c */ /* 0x000fe2000bf05270 */
[----:B0-----:R-:W-:Y:S01]  /*05c0*/  FADD R25, R10, -R25 ;  /* 0x800000190a197221 */ /* 0x001fe20000000000 */
[----:B------:R-:W-:Y:S01]  /*05d0*/  FADD R24, R11, -R24 ;  /* 0x800000180b187221 */ /* 0x000fe20000000000 */
[----:B------:R-:W-:Y:S02]  /*05e0*/  FADD R26, R13, -R26 ;  /* 0x8000001a0d1a7221 */ /* 0x000fe40000000000 */
[----:B------:R-:W-:-:S04]  /*05f0*/  FMUL R25, R25, R25 ;  /* 0x0000001919197220 */ /* 0x000fc80000400000 */
[----:B------:R-:W-:-:S04]  /*0600*/  FFMA R25, R24, R24, R25 ;  /* 0x0000001818197223 */ /* 0x000fc80000000019 */
[----:B------:R-:W-:-:S04]  /*0610*/  FFMA R0, R26, R26, R25 ;  /* 0x0000001a1a007223 */ /* 0x000fc80000000019 */
[----:B------:R0:W1:Y:S01]  /*0620*/  MUFU.RSQ R17, R0 ;  /* 0x0000000000117308 */ /* 0x0000620000001400 */
[----:B------:R-:W-:-:S04]  /*0630*/  IADD3 R5, PT, PT, R0, -0xd000000, RZ ;  /* 0xf300000000057810 */ /* 0x000fc80007ffe0ff */
[----:B------:R-:W-:-:S13]  /*0640*/  ISETP.GT.U32.AND P0, PT, R5, 0x727fffff, PT ;  /* 0x727fffff0500780c */ /* 0x000fda0003f04070 */
[----:B01----:R-:W-:Y:S05]  /*0650*/  @!P0 BRA `(.L_x_6) ;  /* 0x0000000000108947 */ /* 0x003fea0003800000 */
[----:B------:R-:W-:-:S07]  /*0660*/  MOV R28, 0x680 ;  /* 0x00000680001c7802 */ /* 0x000fce0000000f00 */
[----:B------:R-:W-:Y:S05]  /*0670*/  CALL.REL.NOINC `($__internal_0_$__cuda_sm20_sqrt_rn_f32_slowpath) ;  /* 0x0000004c00c07944 */ /* 0x000fea0003c00000 */
[----:B------:R-:W-:Y:S01]  /*0680*/  MOV R5, R0 ;  /* 0x0000000000057202 */ /* 0x000fe20000000f00 */
[----:B------:R-:W-:Y:S06]  /*0690*/  BRA `(.L_x_7) ;  /* 0x0000000000107947 */ /* 0x000fec0003800000 */
.L_x_6:
[----:B------:R-:W-:Y:S01]  /*06a0*/  FMUL.FTZ R5, R0, R17 ;  /* 0x0000001100057220 */ /* 0x000fe20000410000 */
[----:B------:R-:W-:-:S03]  /*06b0*/  FMUL.FTZ R16, R17, 0.5 ;  /* 0x3f00000011107820 */ /* 0x000fc60000410000 */
[----:B------:R-:W-:-:S04]  /*06c0*/  FFMA R0, -R5, R5, R0 ;  /* 0x0000000505007223 */ /* 0x000fc80000000100 */
[----:B------:R-:W-:-:S07]  /*06d0*/  FFMA R5, R0, R16, R5 ;  /* 0x0000001000057223 */ /* 0x000fce0000000005 */
.L_x_7:
[----:B------:R-:W-:Y:S05]  /*06e0*/  BSYNC.RECONVERGENT B0 ;  /* 0x0000000000007941 */ /* 0x000fea0003800200 */
.L_x_5:
[----:B------:R-:W0:Y:S01]  /*06f0*/  MUFU.RCP R0, R5 ;  /* 0x0000000500007308 */ /* 0x000e220000001000 */
[----:B------:R-:W-:Y:S07]  /*0700*/  BSSY.RECONVERGENT B2, `(.L_x_8) ;  /* 0x000000b000027945 */ /* 0x000fee0003800200 */
[----:B------:R-:W1:Y:S01]  /*0710*/  FCHK P0, R27, R5 ;  /* 0x000000051b007302 */ /* 0x000e620000000000 */
[----:B0-----:R-:W-:-:S04]  /*0720*/  FFMA R17, R0, -R5, 1 ;  /* 0x3f80000000117423 */ /* 0x001fc80000000805 */
[----:B------:R-:W-:-:S04]  /*0730*/  FFMA R0, R0, R17, R0 ;  /* 0x0000001100007223 */ /* 0x000fc80000000000 */
[----:B------:R-:W-:-:S04]  /*0740*/  FFMA R16, R27, R0, RZ ;  /* 0x000000001b107223 */ /* 0x000fc800000000ff */
[----:B------:R-:W-:-:S04]  /*0750*/  FFMA R17, R16, -R5, R27 ;  /* 0x8000000510117223 */ /* 0x000fc8000000001b */
[----:B------:R-:W-:Y:S01]  /*0760*/  FFMA R0, R0, R17, R16 ;  /* 0x0000001100007223 */ /* 0x000fe20000000010 */
[----:B-1----:R-:W-:Y:S06]  /*0770*/  @!P0 BRA `(.L_x_9) ;  /* 0x00000000000c8947 */ /* 0x002fec0003800000 */
[----:B------:R-:W-:Y:S02]  /*0780*/  MOV R0, R27 ;  /* 0x0000001b00007202 */ /* 0x000fe40000000f00 */
[----:B------:R-:W-:-:S07]  /*0790*/  MOV R16, 0x7b0 ;  /* 0x000007b000107802 */ /* 0x000fce0000000f00 */
[----:B------:R-:W-:Y:S05]  /*07a0*/  CALL.REL.NOINC `($__internal_1_$__cuda_sm3x_div_rn_noftz_f32_slowpath) ;  /* 0x0000004c00d07944 */ /* 0x000fea0003c00000 */
.L_x_9:
[----:B------:R-:W-:Y:S05]  /*07b0*/  BSYNC.RECONVERGENT B2 ;  /* 0x0000000000027941 */ /* 0x000fea0003800200 */
.L_x_8:
[----:B------:R-:W0:Y:S01]  /*07c0*/  LDS.128 R24, [UR7+-0x30] ;  /* 0xffffd007ff187984 */ /* 0x000e220008000c00 */
[----:B------:R-:W-:Y:S01]  /*07d0*/  BSSY.RECONVERGENT B0, `(.L_x_10) ;  /* 0x0000015000007945 */ /* 0x000fe20003800200 */
[----:B0-----:R-:W-:Y:S01]  /*07e0*/  FADD R25, R10, -R25 ;  /* 0x800000190a197221 */ /* 0x001fe20000000000 */
[----:B------:R-:W-:Y:S01]  /*07f0*/  FADD R24, R11, -R24 ;  /* 0x800000180b187221 */ /* 0x000fe20000000000 */
[----:B------:R-:W-:Y:S02]  /*0800*/  FADD R26, R13, -R26 ;  /* 0x8000001a0d1a7221 */ /* 0x000fe40000000000 */
[----:B------:R-:W-:-:S04]  /*0810*/  FMUL R25, R25, R25 ;  /* 0x0000001919197220 */ /* 0x000fc80000400000 */
[----:B------:R-:W-:Y:S01]  /*0820*/  FFMA R25, R24, R24, R25 ;  /* 0x0000001818197223 */ /* 0x000fe20000000019 */
[----:B------:R-:W-:-:S03]  /*0830*/  FADD R24, R0, R21 ;  /* 0x0000001500187221 */ /* 0x000fc60000000000 */
[----:B------:R-:W-:-:S04]  /*0840*/  FFMA R26, R26, R26, R25 ;  /* 0x0000001a1a1a7223 */ /* 0x000fc80000000019 */
[----:B------:R0:W1:Y:S01]  /*0850*/  MUFU.RSQ R17, R26 ;  /* 0x0000001a00117308 */ /* 0x0000620000001400 */
[----:B------:R-:W-:-:S04]  /*0860*/  IADD3 R5, PT, PT, R26, -0xd000000, RZ ;  /* 0xf30000001a057810 */ /* 0x000fc80007ffe0ff */
[----:B------:R-:W-:-:S13]  /*0870*/  ISETP.GT.U32.AND P0, PT, R5, 0x727fffff, PT ;  /* 0x727fffff0500780c */ /* 0x000fda0003f04070 */
[----:B01----:R-:W-:Y:S05]  /*0880*/  @!P0 BRA `(.L_x_11) ;  /* 0x0000000000148947 */ /* 0x003fea0003800000 */
[----:B------:R-:W-:Y:S02]  /*0890*/  MOV R0, R26 ;  /* 0x0000001a00007202 */ /* 0x000fe40000000f00 */
[----:B------:R-:W-:-:S07]  /*08a0*/  MOV R28, 0x8c0 ;  /* 0x000008c0001c7802 */ /* 0x000fce0000000f00 */
[----:B------:R-:W-:Y:S05]  /*08b0*/  CALL.REL.NOINC `($__internal_0_$__cuda_sm20_sqrt_rn_f32_slowpath) ;  /* 0x0000004c00307944 */ /* 0x000fea0003c00000 */
[----:B------:R-:W-:Y:S01]  /*08c0*/  MOV R5, R0 ;  /* 0x0000000000057202 */ /* 0x000fe20000000f00 */
[----:B------:R-:W-:Y:S06]  /*08d0*/  BRA `(.L_x_12) ;  /* 0x0000000000107947 */ /* 0x000fec0003800000 */
.L_x_11:
[----:B------:R-:W-:Y:S01]  /*08e0*/  FMUL.FTZ R5, R26, R17 ;  /* 0x000000111a057220 */ /* 0x000fe20000410000 */
[----:B------:R-:W-:-:S03]  /*08f0*/  FMUL.FTZ R16, R17, 0.5 ;  /* 0x3f00000011107820 */ /* 0x000fc60000410000 */
[----:B------:R-:W-:-:S04]  /*0900*/  FFMA R0, -R5, R5, R26 ;  /* 0x0000000505007223 */ /* 0x000fc8000000011a */
[----:B------:R-:W-:-:S07]  /*0910*/  FFMA R5, R0, R16, R5 ;  /* 0x0000001000057223 */ /* 0x000fce0000000005 */
.L_x_12:
[----:B------:R-:W-:Y:S05]  /*0920*/  BSYNC.RECONVERGENT B0 ;  /* 0x0000000000007941 */ /* 0x000fea0003800200 */
.L_x_10:
        /* <DEDUP_REMOVED lines=12> */
[----:B------:R-:W-:-:S07]  /*09f0*/  MOV R17, R0 ;  /* 0x0000000000117202 */ /* 0x000fce0000000f00 */
.L_x_14:
[----:B------:R-:W-:Y:S05]  /*0a00*/  BSYNC.RECONVERGENT B2 ;  /* 0x0000000000027941 */ /* 0x000fea0003800200 */
.L_x_13:
[----:B------:R-:W0:Y:S01]  /*0a10*/  LDS.128 R20, [UR7+-0x20] ;  /* 0xffffe007ff147984 */ /* 0x000e220008000c00 */
[----:B------:R-:W-:Y:S01]  /*0a20*/  BSSY.RECONVERGENT B0, `(.L_x_15) ;  /* 0x0000014000007945 */ /* 0x000fe20003800200 */
[----:B------:R-:W-:Y:S01]  /*0a30*/  FADD R24, R24, R17 ;  /* 0x0000001118187221 */ /* 0x000fe20000000000 */
        /* <DEDUP_REMOVED lines=14> */
.L_x_16:
[----:B------:R-:W-:Y:S01]  /*0b20*/  FMUL.FTZ R5, R0, R21 ;  /* 0x0000001500057220 */ /* 0x000fe20000410000 */
[----:B------:R-:W-:-:S03]  /*0b30*/  FMUL.FTZ R16, R21, 0.5 ;  /* 0x3f00000015107820 */ /* 0x000fc60000410000 */
[----:B------:R-:W-:-:S04]  /*0b40*/  FFMA R0, -R5, R5, R0 ;  /* 0x0000000505007223 */ /* 0x000fc80000000100 */
[----:B------:R-:W-:-:S07]  /*0b50*/  FFMA R5, R0, R16, R5 ;  /* 0x0000001000057223 */ /* 0x000fce0000000005 */
.L_x_17:
[----:B------:R-:W-:Y:S05]  /*0b60*/  BSYNC.RECONVERGENT B0 ;  /* 0x0000000000007941 */ /* 0x000fea0003800200 */
.L_x_15:
        /* <DEDUP_REMOVED lines=13> */
.L_x_19:
[----:B------:R-:W-:Y:S05]  /*0c40*/  BSYNC.RECONVERGENT B2 ;  /* 0x0000000000027941 */ /* 0x000fea0003800200 */
.L_x_18:
        /* <DEDUP_REMOVED lines=17> */
.L_x_21:
[----:B------:R-:W-:Y:S01]  /*0d60*/  FMUL.FTZ R5, R0, R21 ;  /* 0x0000001500057220 */ /* 0x000fe20000410000 */
[----:B------:R-:W-:-:S03]  /*0d70*/  FMUL.FTZ R16, R21, 0.5 ;  /* 0x3f00000015107820 */ /* 0x000fc60000410000 */
[----:B------:R-:W-:-:S04]  /*0d80*/  FFMA R0, -R5, R5, R0 ;  /* 0x0000000505007223 */ /* 0x000fc80000000100 */
[----:B------:R-:W-:-:S07]  /*0d90*/  FFMA R5, R0, R16, R5 ;  /* 0x0000001000057223 */ /* 0x000fce0000000005 */
.L_x_22:
[----:B------:R-:W-:Y:S05]  /*0da0*/  BSYNC.RECONVERGENT B0 ;  /* 0x0000000000007941 */ /* 0x000fea0003800200 */
.L_x_20:
        /* <DEDUP_REMOVED lines=13> */
.L_x_24:
[----:B------:R-:W-:Y:S05]  /*0e80*/  BSYNC.RECONVERGENT B2 ;  /* 0x0000000000027941 */ /* 0x000fea0003800200 */
.L_x_23:
[----:B------:R-:W0:Y:S01]  /*0e90*/  LDS.128 R20, [UR7] ;  /* 0x00000007ff147984 */ /* 0x000e220008000c00 */
        /* <DEDUP_REMOVED lines=16> */
.L_x_26:
[----:B------:R-:W-:Y:S01]  /*0fa0*/  FMUL.FTZ R5, R0, R21 ;  /* 0x0000001500057220 */ /* 0x000fe20000410000 */
[----:B------:R-:W-:-:S03]  /*0fb0*/  FMUL.FTZ R16, R21, 0.5 ;  /* 0x3f00000015107820 */ /* 0x000fc60000410000 */
[----:B------:R-:W-:-:S04]  /*0fc0*/  FFMA R0, -R5, R5, R0 ;  /* 0x0000000505007223 */ /* 0x000fc80000000100 */
[----:B------:R-:W-:-:S07]  /*0fd0*/  FFMA R5, R0, R16, R5 ;  /* 0x0000001000057223 */ /* 0x000fce0000000005 */
.L_x_27:
[----:B------:R-:W-:Y:S05]  /*0fe0*/  BSYNC.RECONVERGENT B0 ;  /* 0x0000000000007941 */ /* 0x000fea0003800200 */
.L_x_25:
        /* <DEDUP_REMOVED lines=13> */
.L_x_29:
[----:B------:R-:W-:Y:S05]  /*10c0*/  BSYNC.RECONVERGENT B2 ;  /* 0x0000000000027941 */ /* 0x000fea0003800200 */
.L_x_28:
[----:B------:R-:W0:Y:S01]  /*10d0*/  LDS.128 R20, [UR7+0x10] ;  /* 0x00001007ff147984 */ /* 0x000e220008000c00 */
        /* <DEDUP_REMOVED lines=16> */
.L_x_31:
[----:B------:R-:W-:Y:S01]  /*11e0*/  FMUL.FTZ R5, R0, R21 ;  /* 0x0000001500057220 */ /* 0x000fe20000410000 */
[----:B------:R-:W-:-:S03]  /*11f0*/  FMUL.FTZ R16, R21, 0.5 ;  /* 0x3f00000015107820 */ /* 0x000fc60000410000 */
[----:B------:R-:W-:-:S04]  /*1200*/  FFMA R0, -R5, R5, R0 ;  /* 0x0000000505007223 */ /* 0x000fc80000000100 */
[----:B------:R-:W-:-:S07]  /*1210*/  FFMA R5, R0, R16, R5 ;  /* 0x0000001000057223 */ /* 0x000fce0000000005 */
.L_x_32:
[----:B------:R-:W-:Y:S05]  /*1220*/  BSYNC.RECONVERGENT B0 ;  /* 0x0000000000007941 */ /* 0x000fea0003800200 */
.L_x_30:
        /* <DEDUP_REMOVED lines=13> */
.L_x_34:
[----:B------:R-:W-:Y:S05]  /*1300*/  BSYNC.RECONVERGENT B2 ;  /* 0x0000000000027941 */ /* 0x000fea0003800200 */
.L_x_33:
        /* <DEDUP_REMOVED lines=17> */
.L_x_36:
[----:B------:R-:W-:Y:S01]  /*1420*/  FMUL.FTZ R5, R0, R21 ;  /* 0x0000001500057220 */ /* 0x000fe20000410000 */
[----:B------:R-:W-:-:S03]  /*1430*/  FMUL.FTZ R16, R21, 0.5 ;  /* 0x3f00000015107820 */ /* 0x000fc60000410000 */
[----:B------:R-:W-:-:S04]  /*1440*/  FFMA R0, -R5, R5, R0 ;  /* 0x0000000505007223 */ /* 0x000fc80000000100 */
[----:B------:R-:W-:-:S07]  /*1450*/  FFMA R5, R0, R16, R5 ;  /* 0x0000001000057223 */ /* 0x000fce0000000005 */
.L_x_37:
[----:B------:R-:W-:Y:S05]  /*1460*/  BSYNC.RECONVERGENT B0 ;  /* 0x0000000000007941 */ /* 0x000fea0003800200 */
.L_x_35:
        /* <DEDUP_REMOVED lines=13> */
.L_x_39:
[----:B------:R-:W-:Y:S05]  /*1540*/  BSYNC.RECONVERGENT B2 ;  /* 0x0000000000027941 */ /* 0x000fea0003800200 */
.L_x_38:
        /* <DEDUP_REMOVED lines=17> */
.L_x_41:
[----:B------:R-:W-:Y:S01]  /*1660*/  FMUL.FTZ R5, R0, R21 ;  /* 0x0000001500057220 */ /* 0x000fe20000410000 */
[----:B------:R-:W-:-:S03]  /*1670*/  FMUL.FTZ R16, R21, 0.5 ;  /* 0x3f00000015107820 */ /* 0x000fc60000410000 */
[----:B------:R-:W-:-:S04]  /*1680*/  FFMA R0, -R5, R5, R0 ;  /* 0x0000000505007223 */ /* 0x000fc80000000100 */
[----:B------:R-:W-:-:S07]  /*1690*/  FFMA R5, R0, R16, R5 ;  /* 0x0000001000057223 */ /* 0x000fce0000000005 */
.L_x_42:
[----:B------:R-:W-:Y:S05]  /*16a0*/  BSYNC.RECONVERGENT B0 ;  /* 0x0000000000007941 */ /* 0x000fea0003800200 */
.L_x_40:
        /* <DEDUP_REMOVED lines=13> */
.L_x_44:
[----:B------:R-:W-:Y:S05]  /*1780*/  BSYNC.RECONVERGENT B2 ;  /* 0x0000000000027941 */ /* 0x000fea0003800200 */
.L_x_43:
[----:B------:R-:W-:Y:S01]  /*1790*/  FADD R21, R24, R17 ;  /* 0x0000001118157221 */ /* 0x000fe20000000000 */
[----:B------:R-:W-:Y:S01]  /*17a0*/  UIADD3 UR7, UPT, UPT, UR7, 0x80, URZ ;  /* 0x0000008007077890 */ /* 0x000fe2000fffe0ff */
[----:B------:R-:W-:Y:S11]  /*17b0*/  BRA.U UP0, `(.L_x_45) ;  /* 0xffffffed006c7547 */ /* 0x000ff6000b83ffff */
.L_x_4:
[----:B------:R-:W-:Y:S02]  /*17c0*/  ULOP3.LUT UP0, UR7, UR12, 0x7, URZ, 0xc0, !UPT ;  /* 0x000000070c077892 */ /* 0x000fe4000f80c0ff */
[----:B------:R-:W-:-:S07]  /*17d0*/  UIADD3 UR4, UPT, UPT, UR4, UR12, URZ ;  /* 0x0000000c04047290 */ /* 0x000fce000fffe0ff */
[----:B------:R-:W-:Y:S05]  /*17e0*/  BRA.U !UP0, `(.L_x_3) ;  /* 0x0000001108507547 */ /* 0x000fea000b800000 */
[----:B------:R-:W-:-:S09]  /*17f0*/  UISETP.GE.U32.AND UP0, UPT, UR7, 0x4, UPT ;  /* 0x000000040700788c */ /* 0x000fd2000bf06070 */
[----:B------:R-:W-:Y:S05]  /*1800*/  BRA.U !UP0, `(.L_x_46) ;  /* 0x0000000908587547 */ /* 0x000fea000b800000 */
[----:B------:R-:W1:Y:S01]  /*1810*/  S2UR UR8, SR_CgaCtaId ;  /* 0x00000000000879c3 */ /* 0x000e620000008800 */
[----:B------:R-:W-:Y:S01]  /*1820*/  UMOV UR7, 0x400 ;  /* 0x0000040000077882 */ /* 0x000fe20000000000 */
[----:B------:R-:W-:Y:S01]  /*1830*/  BSSY.RECONVERGENT B0, `(.L_x_47) ;  /* 0x0000017000007945 */ /* 0x000fe20003800200 */
[----:B------:R-:W-:-:S04]  /*1840*/  UIADD3 UR7, UPT, UPT, UR7, 0x10, URZ ;  /* 0x0000001007077890 */ /* 0x000fc8000fffe0ff */
[----:B-1----:R-:W-:-:S04]  /*1850*/  ULEA UR7, UR8, UR7, 0x18 ;  /* 0x0000000708077291 */ /* 0x002fc8000f8ec0ff */
[----:B------:R-:W-:-:S09]  /*1860*/  ULEA UR7, UR6, UR7, 0x4 ;  /* 0x0000000706077291 */ /* 0x000fd2000f8e20ff */
[----:B0-----:R-:W0:Y:S02]  /*1870*/  LDS.128 R24, [UR7] ;  /* 0x00000007ff187984 */ /* 0x001e240008000c00 */
        /* <DEDUP_REMOVED lines=14> */
.L_x_48:
[----:B------:R-:W-:Y:S01]  /*1960*/  FMUL.FTZ R5, R0, R17 ;  /* 0x0000001100057220 */ /* 0x000fe20000410000 */
[----:B------:R-:W-:-:S03]  /*1970*/  FMUL.FTZ R16, R17, 0.5 ;  /* 0x3f00000011107820 */ /* 0x000fc60000410000 */
[----:B------:R-:W-:-:S04]  /*1980*/  FFMA R0, -R5, R5, R0 ;  /* 0x0000000505007223 */ /* 0x000fc80000000100 */
[----:B------:R-:W-:-:S07]  /*1990*/  FFMA R5, R0, R16, R5 ;  /* 0x0000001000057223 */ /* 0x000fce0000000005 */
.L_x_49:
[----:B------:R-:W-:Y:S05]  /*19a0*/  BSYNC.RECONVERGENT B0 ;  /* 0x0000000000007941 */ /* 0x000fea0003800200 */
.L_x_47:
        /* <DEDUP_REMOVED lines=12> */
.L_x_51:
[----:B------:R-:W-:Y:S05]  /*1a70*/  BSYNC.RECONVERGENT B2 ;  /* 0x0000000000027941 */ /* 0x000fea0003800200 */
.L_x_50:
[----:B------:R-:W0:Y:S01]  /*1a80*/  LDS.128 R24, [UR7+0x10] ;  /* 0x00001007ff187984 */ /* 0x000e220008000c00 */
        /* <DEDUP_REMOVED lines=17> */
.L_x_53:
[----:B------:R-:W-:Y:S01]  /*1ba0*/  FMUL.FTZ R5, R26, R17 ;  /* 0x000000111a057220 */ /* 0x000fe20000410000 */
[----:B------:R-:W-:-:S03]  /*1bb0*/  FMUL.FTZ R16, R17, 0.5 ;  /* 0x3f00000011107820 */ /* 0x000fc60000410000 */
[----:B------:R-:W-:-:S04]  /*1bc0*/  FFMA R0, -R5, R5, R26 ;  /* 0x0000000505007223 */ /* 0x000fc8000000011a */
[----:B------:R-:W-:-:S07]  /*1bd0*/  FFMA R5, R0, R16, R5 ;  /* 0x0000001000057223 */ /* 0x000fce0000000005 */
.L_x_54:
[----:B------:R-:W-:Y:S05]  /*1be0*/  BSYNC.RECONVERGENT B0 ;  /* 0x0000000000007941 */ /* 0x000fea0003800200 */
.L_x_52:
        /* <DEDUP_REMOVED lines=13> */
.L_x_56:
[----:B------:R-:W-:Y:S05]  /*1cc0*/  BSYNC.RECONVERGENT B2 ;  /* 0x0000000000027941 */ /* 0x000fea0003800200 */
.L_x_55:
        /* <DEDUP_REMOVED lines=17> */
.L_x_58:
[----:B------:R-:W-:Y:S01]  /*1de0*/  FMUL.FTZ R5, R0, R21 ;  /* 0x0000001500057220 */ /* 0x000fe20000410000 */
[----:B------:R-:W-:-:S03]  /*1df0*/  FMUL.FTZ R16, R21, 0.5 ;  /* 0x3f00000015107820 */ /* 0x000fc60000410000 */
[----:B------:R-:W-:-:S04]  /*1e00*/  FFMA R0, -R5, R5, R0 ;  /* 0x0000000505007223 */ /* 0x000fc80000000100 */
[----:B------:R-:W-:-:S07]  /*1e10*/  FFMA R5, R0, R16, R5 ;  /* 0x0000001000057223 */ /* 0x000fce0000000005 */
.L_x_59:
[----:B------:R-:W-:Y:S05]  /*1e20*/  BSYNC.RECONVERGENT B0 ;  /* 0x0000000000007941 */ /* 0x000fea0003800200 */
.L_x_57:
        /* <DEDUP_REMOVED lines=13> */
.L_x_61:
[----:B------:R-:W-:Y:S05]  /*1f00*/  BSYNC.RECONVERGENT B2 ;  /* 0x0000000000027941 */ /* 0x000fea0003800200 */
.L_x_60:
        /* <DEDUP_REMOVED lines=17> */
.L_x_63:
[----:B------:R-:W-:Y:S01]  /*2020*/  FMUL.FTZ R5, R0, R21 ;  /* 0x0000001500057220 */ /* 0x000fe20000410000 */
[----:B------:R-:W-:-:S03]  /*2030*/  FMUL.FTZ R16, R21, 0.5 ;  /* 0x3f00000015107820 */ /* 0x000fc60000410000 */
[----:B------:R-:W-:-:S04]  /*2040*/  FFMA R0, -R5, R5, R0 ;  /* 0x0000000505007223 */ /* 0x000fc80000000100 */
[----:B------:R-:W-:-:S07]  /*2050*/  FFMA R5, R0, R16, R5 ;  /* 0x0000001000057223 */ /* 0x000fce0000000005 */
.L_x_64:
[----:B------:R-:W-:Y:S05]  /*2060*/  BSYNC.RECONVERGENT B0 ;  /* 0x0000000000007941 */ /* 0x000fea0003800200 */
.L_x_62:
        /* <DEDUP_REMOVED lines=13> */
.L_x_66:
[----:B------:R-:W-:Y:S05]  /*2140*/  BSYNC.RECONVERGENT B2 ;  /* 0x0000000000027941 */ /* 0x000fea0003800200 */
.L_x_65:
[----:B------:R-:W-:Y:S01]  /*2150*/  FADD R21, R24, R17 ;  /* 0x0000001118157221 */ /* 0x000fe20000000000 */
[----:B------:R-:W-:-:S12]  /*2160*/  UIADD3 UR6, UPT, UPT, UR6, 0x4, URZ ;  /* 0x0000000406067890 */ /* 0x000fd8000fffe0ff */
.L_x_46:
[----:B------:R-:W-:-:S09]  /*2170*/  ULOP3.LUT UP0, UR7, UR12, 0x3, URZ, 0xc0, !UPT ;  /* 0x000000030c077892 */ /* 0x000fd2000f80c0ff */
[----:B------:R-:W-:Y:S05]  /*2180*/  BRA.U !UP0, `(.L_x_3) ;  /* 0x0000000508e87547 */ /* 0x000fea000b800000 */
[----:B------:R-:W-:-:S09]  /*2190*/  UISETP.NE.AND UP0, UPT, UR7, 0x1, UPT ;  /* 0x000000010700788c */ /* 0x000fd2000bf05270 */
        /* <DEDUP_REMOVED lines=22> */
.L_x_69:
[----:B------:R-:W-:Y:S01]  /*2300*/  FMUL.FTZ R5, R0, R17 ;  /* 0x0000001100057220 */ /* 0x000fe20000410000 */
[----:B------:R-:W-:-:S03]  /*2310*/  FMUL.FTZ R16, R17, 0.5 ;  /* 0x3f00000011107820 */ /* 0x000fc60000410000 */
[----:B------:R-:W-:-:S04]  /*2320*/  FFMA R0, -R5, R5, R0 ;  /* 0x0000000505007223 */ /* 0x000fc80000000100 */
[----:B------:R-:W-:-:S07]  /*2330*/  FFMA R5, R0, R16, R5 ;  /* 0x0000001000057223 */ /* 0x000fce0000000005 */
.L_x_70:
[----:B------:R-:W-:Y:S05]  /*2340*/  BSYNC.RECONVERGENT B0 ;  /* 0x0000000000007941 */ /* 0x000fea0003800200 */
.L_x_68:
        /* <DEDUP_REMOVED lines=12> */
.L_x_72:
[----:B------:R-:W-:Y:S05]  /*2410*/  BSYNC.RECONVERGENT B2 ;  /* 0x0000000000027941 */ /* 0x000fea0003800200 */
.L_x_71:
        /* <DEDUP_REMOVED lines=18> */
.L_x_74:
[----:B------:R-:W-:Y:S01]  /*2540*/  FMUL.FTZ R5, R26, R17 ;  /* 0x000000111a057220 */ /* 0x000fe20000410000 */
[----:B------:R-:W-:-:S03]  /*2550*/  FMUL.FTZ R16, R17, 0.5 ;  /* 0x3f00000011107820 */ /* 0x000fc60000410000 */
[----:B------:R-:W-:-:S04]  /*2560*/  FFMA R0, -R5, R5, R26 ;  /* 0x0000000505007223 */ /* 0x000fc8000000011a */
[----:B------:R-:W-:-:S07]  /*2570*/  FFMA R5, R0, R16, R5 ;  /* 0x0000001000057223 */ /* 0x000fce0000000005 */
.L_x_75:
[----:B------:R-:W-:Y:S05]  /*2580*/  BSYNC.RECONVERGENT B0 ;  /* 0x0000000000007941 */ /* 0x000fea0003800200 */
.L_x_73:
        /* <DEDUP_REMOVED lines=12> */
.L_x_77:
[----:B------:R-:W-:Y:S05]  /*2650*/  BSYNC.RECONVERGENT B2 ;  /* 0x0000000000027941 */ /* 0x000fea0003800200 */
.L_x_76:
[----:B------:R-:W-:Y:S01]  /*2660*/  FADD R21, R21, R0 ;  /* 0x0000000015157221 */ /* 0x000fe20000000000 */
[----:B------:R-:W-:-:S12]  /*2670*/  UIADD3 UR6, UPT, UPT, UR6, 0x2, URZ ;  /* 0x0000000206067890 */ /* 0x000fd8000fffe0ff */
.L_x_67:
[----:B------:R-:W-:-:S04]  /*2680*/  ULOP3.LUT UR7, UR12, 0x1, URZ, 0xc0, !UPT ;  /* 0x000000010c077892 */ /* 0x000fc8000f8ec0ff */
[----:B------:R-:W-:-:S09]  /*2690*/  UISETP.NE.U32.AND UP0, UPT, UR7, 0x1, UPT ;  /* 0x000000010700788c */ /* 0x000fd2000bf05070 */
[----:B------:R-:W-:Y:S05]  /*26a0*/  BRA.U UP0, `(.L_x_3) ;  /* 0x0000000100a07547 */ /* 0x000fea000b800000 */
        /* <DEDUP_REMOVED lines=21> */
.L_x_79:
[----:B------:R-:W-:Y:S01]  /*2800*/  FMUL.FTZ R5, R0, R17 ;  /* 0x0000001100057220 */ /* 0x000fe20000410000 */
[----:B------:R-:W-:-:S03]  /*2810*/  FMUL.FTZ R16, R17, 0.5 ;  /* 0x3f00000011107820 */ /* 0x000fc60000410000 */
[----:B------:R-:W-:-:S04]  /*2820*/  FFMA R0, -R5, R5, R0 ;  /* 0x0000000505007223 */ /* 0x000fc80000000100 */
[----:B------:R-:W-:-:S07]  /*2830*/  FFMA R5, R0, R16, R5 ;  /* 0x0000001000057223 */ /* 0x000fce0000000005 */
.L_x_80:
[----:B------:R-:W-:Y:S05]  /*2840*/  BSYNC.RECONVERGENT B0 ;  /* 0x0000000000007941 */ /* 0x000fea0003800200 */
.L_x_78:
        /* <DEDUP_REMOVED lines=12> */
.L_x_82:
[----:B------:R-:W-:Y:S05]  /*2910*/  BSYNC.RECONVERGENT B2 ;  /* 0x0000000000027941 */ /* 0x000fea0003800200 */
.L_x_81:
[----:B------:R-:W-:-:S07]  /*2920*/  FADD R21, R21, R0 ;  /* 0x0000000015157221 */ /* 0x000fce0000000000 */
.L_x_3:
[----:B------:R-:W1:Y:S01]  /*2930*/  LDCU UR12, c[0x0][0x3b0] ;  /* 0x00007600ff0c77ac */ /* 0x000e620008000800 */
[----:B------:R-:W-:Y:S02]  /*2940*/  UIADD3 UR5, UPT, UPT, UR5, UR9, URZ ;  /* 0x0000000905057290 */ /* 0x000fe4000fffe0ff */
[----:B------:R-:W-:Y:S02]  /*2950*/  UIADD3 UR13, UPT, UPT, UR13, -UR9, URZ ;  /* 0x800000090d0d7290 */ /* 0x000fe4000fffe0ff */
[----:B-1----:R-:W-:-:S09]  /*2960*/  UISETP.GE.AND UP0, UPT, UR5, UR12, UPT ;  /* 0x0000000c0500728c */ /* 0x002fd2000bf06270 */
[----:B------:R-:W-:Y:S05]  /*2970*/  BRA.U !UP0, `(.L_x_83) ;  /* 0xffffffd908647547 */ /* 0x000fea000b83ffff */
.L_x_0:
[----:B------:R-:W1:Y:S01]  /*2980*/  LDCU.64 UR6, c[0x0][0x380] ;  /* 0x00007000ff0677ac */ /* 0x000e620008000a00 */
[----:B------:R-:W-:Y:S01]  /*2990*/  BSSY.RECONVERGENT B0, `(.L_x_84) ;  /* 0x0000007000007945 */ /* 0x000fe20003800200 */
[----:B------:R-:W2:Y:S01]  /*29a0*/  LDCU UR5, c[0x0][0x388] ;  /* 0x00007100ff0577ac */ /* 0x000ea20008000800 */
[----:B-1----:R-:W-:Y:S02]  /*29b0*/  ISETP.GE.AND P0, PT, R19, UR7, PT ;  /* 0x0000000713007c0c */ /* 0x002fe4000bf06270 */
[----:B--2---:R-:W-:Y:S02]  /*29c0*/  ISETP.GE.AND P1, PT, R18, UR5, PT ;  /* 0x0000000512007c0c */ /* 0x004fe4000bf26270 */
[----:B------:R-:W-:-:S13]  /*29d0*/  ISETP.LT.AND P0, PT, R12, UR6, !P0 ;  /* 0x000000060c007c0c */ /* 0x000fda000c701270 */
[----:B------:R-:W-:Y:S05]  /*29e0*/  @P0 BRA P1, `(.L_x_85) ;  /* 0x0000000000040947 */ /* 0x000fea0000800000 */
[----:B------:R1:W-:Y:S02]  /*29f0*/  REDG.E.ADD.F32.FTZ.RN.STRONG.GPU desc[UR14][R14.64], R21 ;  /* 0x000000150e0079a6 */ /* 0x0003e4000c12f30e */
.L_x_85:
[----:B------:R-:W-:Y:S05]  /*2a00*/  BSYNC.RECONVERGENT B0 ;  /* 0x0000000000007941 */ /* 0x000fea0003800200 */
.L_x_84:
[----:B------:R-:W-:Y:S01]  /*2a10*/  UISETP.GE.AND UP0, UPT, UR12, 0x1, UPT ;  /* 0x000000010c00788c */ /* 0x000fe2000bf06270 */
[----:B------:R-:W-:Y:S01]  /*2a20*/  HFMA2 R20, -RZ, RZ, 0, 0 ;  /* 0x00000000ff147431 */ /* 0x000fe200000001ff */
[----:B------:R-:W-:-:S07]  /*2a30*/  MOV R19, RZ ;  /* 0x000000ff00137202 */ /* 0x000fce0000000f00 */
[----:B------:R-:W-:Y:S05]  /*2a40*/  BRA.U !UP0, `(.L_x_86) ;  /* 0x0000002908487547 */ /* 0x000fea000b800000 */
[----:B------:R-:W-:Y:S01]  /*2a50*/  UISETP.GE.U32.AND UP0, UPT, UR12, 0x8, UPT ;  /* 0x000000080c00788c */ /* 0x000fe2000bf06070 */
[----:B------:R-:W-:Y:S01]  /*2a60*/  MOV R20, RZ ;  /* 0x000000ff00147202 */ /* 0x000fe20000000f00 */
[----:B------:R-:W-:Y:S01]  /*2a70*/  ULOP3.LUT UR8, UR12, 0x7, URZ, 0xc0, !UPT ;  /* 0x000000070c087892 */ /* 0x000fe2000f8ec0ff */
[----:B------:R-:W-:-:S06]  /*2a80*/  MOV R12, RZ ;  /* 0x000000ff000c7202 */ /* 0x000fcc0000000f00 */
[----:B------:R-:W-:Y:S05]  /*2a90*/  BRA.U !UP0, `(.L_x_87) ;  /* 0x0000001508587547 */ /* 0x000fea000b800000 */
[----:B------:R-:W2:Y:S01]  /*2aa0*/  LDCU.64 UR6, c[0x0][0x3a8] ;  /* 0x00007500ff0677ac */ /* 0x000ea20008000a00 */
[----:B------:R-:W-:Y:S01]  /*2ab0*/  HFMA2 R20, -RZ, RZ, 0, 0 ;  /* 0x00000000ff147431 */ /* 0x000fe200000001ff */
[----:B------:R-:W-:-:S06]  /*2ac0*/  ULOP3.LUT UR9, UR12, 0x7ffffff8, URZ, 0xc0, !UPT ;  /* 0x7ffffff80c097892 */ /* 0x000fcc000f8ec0ff */
[----:B------:R-:W-:Y:S01]  /*2ad0*/  MOV R12, UR9 ;  /* 0x00000009000c7c02 */ /* 0x000fe20008000f00 */
[----:B--2---:R-:W-:-:S04]  /*2ae0*/  UIADD3 UR5, UP0, UPT, UR6, 0x40, URZ ;  /* 0x0000004006057890 */ /* 0x004fc8000ff1e0ff */
[----:B------:R-:W-:Y:S02]  /*2af0*/  UIADD3.X UR6, UPT, UPT, URZ, UR7, URZ, UP0, !UPT ;  /* 0x00000007ff067290 */ /* 0x000fe400087fe4ff */
[----:B-1----:R-:W-:Y:S01]  /*2b00*/  MOV R14, UR5 ;  /* 0x00000005000e7c02 */ /* 0x002fe20008000f00 */
[----:B------:R-:W-:-:S03]  /*2b10*/  UIADD3 UR7, UPT, UPT, -UR9, URZ, URZ ;  /* 0x000000ff09077290 */ /* 0x000fc6000fffe1ff */
[----:B------:R-:W-:-:S09]  /*2b20*/  MOV R15, UR6 ;  /* 0x00000006000f7c02 */ /* 0x000fd20008000f00 */
.L_x_128:
[----:B------:R-:W2:Y:S04]  /*2b30*/  LDG.E R17, desc[UR14][R14.64+-0x3c] ;  /* 0xffffc40e0e117981 */ /* 0x000ea8000c1e1900 */
[----:B0-----:R-:W3:Y:S04]  /*2b40*/  LDG.E R0, desc[UR14][R14.64+-0x40] ;  /* 0xffffc00e0e007981 */ /* 0x001ee8000c1e1900 */
[----:B------:R-:W4:Y:S04]  /*2b50*/  LDG.E R16, desc[UR14][R14.64+-0x38] ;  /* 0xffffc80e0e107981 */ /* 0x000f28000c1e1900 */
[----:B------:R0:W5:Y:S01]  /*2b60*/  LDG.E R5, desc[UR14][R14.64+-0x34] ;  /* 0xffffcc0e0e057981 */ /* 0x000162000c1e1900 */
[----:B------:R-:W-:Y:S01]  /*2b70*/  UIADD3 UR7, UPT, UPT, UR7, 0x8, URZ ;  /* 0x0000000807077890 */ /* 0x000fe2000fffe0ff */
[----:B------:R-:W-:Y:S03]  /*2b80*/  BSSY.RECONVERGENT B0, `(.L_x_88) ;  /* 0x0000015000007945 */ /* 0x000fe60003800200 */
[----:B------:R-:W-:Y:S01]  /*2b90*/  UISETP.NE.AND UP0, UPT, UR7, URZ, UPT ;  /* 0x000000ff0700728c */ /* 0x000fe2000bf05270 */
[----:B--2---:R-:W-:Y:S01]  /*2ba0*/  FADD R17, R10, -R17 ;  /* 0x800000110a117221 */ /* 0x004fe20000000000 */
[----:B---3--:R-:W-:-:S03]  /*2bb0*/  FADD R0, R11, -R0 ;  /* 0x800000000b007221 */ /* 0x008fc60000000000 */
[----:B------:R-:W-:Y:S01]  /*2bc0*/  FMUL R17, R17, R17 ;  /* 0x0000001111117220 */ /* 0x000fe20000400000 */
[----:B----4-:R-:W-:-:S03]  /*2bd0*/  FADD R16, R13, -R16 ;  /* 0x800000100d107221 */ /* 0x010fc60000000000 */
        /* <DEDUP_REMOVED lines=8> */
[----:B-----5:R-:W-:Y:S05]  /*2c60*/  CALL.REL.NOINC `($__internal_0_$__cuda_sm20_sqrt_rn_f32_slowpath) ;  /* 0x0000002800447944 */ /* 0x020fea0003c00000 */
[----:B------:R-:W-:Y:S01]  /*2c70*/  MOV R16, R0 ;  /* 0x0000000000107202 */ /* 0x000fe20000000f00 */
[----:B------:R-:W-:Y:S06]  /*2c80*/  BRA `(.L_x_90) ;  /* 0x0000000000107947 */ /* 0x000fec0003800000 */
.L_x_89:
[----:B------:R-:W-:Y:S01]  /*2c90*/  FMUL.FTZ R16, R17, R18 ;  /* 0x0000001211107220 */ /* 0x000fe20000410000 */
[----:B------:R-:W-:-:S03]  /*2ca0*/  FMUL.FTZ R0, R18, 0.5 ;  /* 0x3f00000012007820 */ /* 0x000fc60000410000 */
[----:B------:R-:W-:-:S04]  /*2cb0*/  FFMA R17, -R16, R16, R17 ;  /* 0x0000001010117223 */ /* 0x000fc80000000111 */
[----:B------:R-:W-:-:S07]  /*2cc0*/  FFMA R16, R17, R0, R16 ;  /* 0x0000000011107223 */ /* 0x000fce0000000010 */
.L_x_90:
[----:B------:R-:W-:Y:S05]  /*2cd0*/  BSYNC.RECONVERGENT B0 ;  /* 0x0000000000007941 */ /* 0x000fea0003800200 */
.L_x_88:
[----:B------:R-:W0:Y:S01]  /*2ce0*/  MUFU.RCP R17, R16 ;  /* 0x0000001000117308 */ /* 0x000e220000001000 */
[----:B------:R-:W-:Y:S07]  /*2cf0*/  BSSY.RECONVERGENT B2, `(.L_x_91) ;  /* 0x000000d000027945 */ /* 0x000fee0003800200 */
[----:B-----5:R-:W1:Y:S01]  /*2d00*/  FCHK P0, R5, R16 ;  /* 0x0000001005007302 */ /* 0x020e620000000000 */
[----:B0-----:R-:W-:-:S04]  /*2d10*/  FFMA R0, R17, -R16, 1 ;  /* 0x3f80000011007423 */ /* 0x001fc80000000810 */
[----:B------:R-:W-:-:S04]  /*2d20*/  FFMA R0, R17, R0, R17 ;  /* 0x0000000011007223 */ /* 0x000fc80000000011 */
[----:B------:R-:W-:-:S04]  /*2d30*/  FFMA R17, R5, R0, RZ ;  /* 0x0000000005117223 */ /* 0x000fc800000000ff */
[----:B------:R-:W-:-:S04]  /*2d40*/  FFMA R18, R17, -R16, R5 ;  /* 0x8000001011127223 */ /* 0x000fc80000000005 */
[----:B------:R-:W-:Y:S01]  /*2d50*/  FFMA R17, R0, R18, R17 ;  /* 0x0000001200117223 */ /* 0x000fe20000000011 */
[----:B-1----:R-:W-:Y:S06]  /*2d60*/  @!P0 BRA `(.L_x_92) ;  /* 0x0000000000148947 */ /* 0x002fec0003800000 */
[----:B------:R-:W-:Y:S02]  /*2d70*/  MOV R0, R5 ;  /* 0x0000000500007202 */ /* 0x000fe40000000f00 */
[----:B------:R-:W-:Y:S02]  /*2d80*/  MOV R5, R16 ;  /* 0x0000001000057202 */ /* 0x000fe40000000f00 */
[----:B------:R-:W-:-:S07]  /*2d90*/  MOV R16, 0x2db0 ;  /* 0x00002db000107802 */ /* 0x000fce0000000f00 */
[----:B------:R-:W-:Y:S05]  /*2da0*/  CALL.REL.NOINC `($__internal_1_$__cuda_sm3x_div_rn_noftz_f32_slowpath) ;  /* 0x0000002800507944 */ /* 0x000fea0003c00000 */
[----:B------:R-:W-:-:S07]  /*2db0*/  MOV R17, R0 ;  /* 0x0000000000117202 */ /* 0x000fce0000000f00 */
.L_x_92:
[----:B------:R-:W-:Y:S05]  /*2dc0*/  BSYNC.RECONVERGENT B2 ;  /* 0x0000000000027941 */ /* 0x000fea0003800200 */
.L_x_91:
[----:B------:R-:W2:Y:S04]  /*2dd0*/  LDG.E R19, desc[UR14][R14.64+-0x2c] ;  /* 0xffffd40e0e137981 */ /* 0x000ea8000c1e1900 */
[----:B------:R-:W3:Y:S04]  /*2de0*/  LDG.E R0, desc[UR14][R14.64+-0x30] ;  /* 0xffffd00e0e007981 */ /* 0x000ee8000c1e1900 */
[----:B------:R-:W4:Y:S04]  /*2df0*/  LDG.E R16, desc[UR14][R14.64+-0x28] ;  /* 0xffffd80e0e107981 */ /* 0x000f28000c1e1900 */
[----:B------:R0:W5:Y:S01]  /*2e00*/  LDG.E R5, desc[UR14][R14.64+-0x24] ;  /* 0xffffdc0e0e057981 */ /* 0x000162000c1e1900 */
[----:B------:R-:W-:Y:S01]  /*2e10*/  BSSY.RECONVERGENT B0, `(.L_x_93) ;  /* 0x0000015000007945 */ /* 0x000fe20003800200 */
[----:B------:R-:W-:Y:S01]  /*2e20*/  FADD R20, R17, R20 ;  /* 0x0000001411147221 */ /* 0x000fe20000000000 */
        /* <DEDUP_REMOVED lines=15> */
.L_x_94:
[----:B------:R-:W-:Y:S01]  /*2f20*/  FMUL.FTZ R16, R19, R18 ;  /* 0x0000001213107220 */ /* 0x000fe20000410000 */
[----:B------:R-:W-:-:S03]  /*2f30*/  FMUL.FTZ R0, R18, 0.5 ;  /* 0x3f00000012007820 */ /* 0x000fc60000410000 */
[----:B------:R-:W-:-:S04]  /*2f40*/  FFMA R17, -R16, R16, R19 ;  /* 0x0000001010117223 */ /* 0x000fc80000000113 */
[----:B------:R-:W-:-:S07]  /*2f50*/  FFMA R16, R17, R0, R16 ;  /* 0x0000000011107223 */ /* 0x000fce0000000010 */
.L_x_95:
[----:B------:R-:W-:Y:S05]  /*2f60*/  BSYNC.RECONVERGENT B0 ;  /* 0x0000000000007941 */ /* 0x000fea0003800200 */
.L_x_93:
        /* <DEDUP_REMOVED lines=14> */
.L_x_97:
[----:B------:R-:W-:Y:S05]  /*3050*/  BSYNC.RECONVERGENT B2 ;  /* 0x0000000000027941 */ /* 0x000fea0003800200 */
.L_x_96:
        /* <DEDUP_REMOVED lines=21> */
.L_x_99:
[----:B------:R-:W-:Y:S01]  /*31b0*/  FMUL.FTZ R16, R19, R18 ;  /* 0x0000001213107220 */ /* 0x000fe20000410000 */
[----:B------:R-:W-:-:S03]  /*31c0*/  FMUL.FTZ R0, R18, 0.5 ;  /* 0x3f00000012007820 */ /* 0x000fc60000410000 */
[----:B------:R-:W-:-:S04]  /*31d0*/  FFMA R17, -R16, R16, R19 ;  /* 0x0000001010117223 */ /* 0x000fc80000000113 */
[----:B------:R-:W-:-:S07]  /*31e0*/  FFMA R16, R17, R0, R16 ;  /* 0x0000000011107223 */ /* 0x000fce0000000010 */
.L_x_100:
[----:B------:R-:W-:Y:S05]  /*31f0*/  BSYNC.RECONVERGENT B0 ;  /* 0x0000000000007941 */ /* 0x000fea0003800200 */
.L_x_98:
        /* <DEDUP_REMOVED lines=14> */
.L_x_102:
[----:B------:R-:W-:Y:S05]  /*32e0*/  BSYNC.RECONVERGENT B2 ;  /* 0x0000000000027941 */ /* 0x000fea0003800200 */
.L_x_101:
        /* <DEDUP_REMOVED lines=21> */
.L_x_104:
[----:B------:R-:W-:Y:S01]  /*3440*/  FMUL.FTZ R16, R19, R18 ;  /* 0x0000001213107220 */ /* 0x000fe20000410000 */
[----:B------:R-:W-:-:S03]  /*3450*/  FMUL.FTZ R0, R18, 0.5 ;  /* 0x3f00000012007820 */ /* 0x000fc60000410000 */
[----:B------:R-:W-:-:S04]  /*3460*/  FFMA R17, -R16, R16, R19 ;  /* 0x0000001010117223 */ /* 0x000fc80000000113 */
[----:B------:R-:W-:-:S07]  /*3470*/  FFMA R16, R17, R0, R16 ;  /* 0x0000000011107223 */ /* 0x000fce0000000010 */
.L_x_105:
[----:B------:R-:W-:Y:S05]  /*3480*/  BSYNC.RECONVERGENT B0 ;  /* 0x0000000000007941 */ /* 0x000fea0003800200 */
.L_x_103:
        /* <DEDUP_REMOVED lines=14> */
.L_x_107:
[----:B------:R-:W-:Y:S05]  /*3570*/  BSYNC.RECONVERGENT B2 ;  /* 0x0000000000027941 */ /* 0x000fea0003800200 */
.L_x_106:
        /* <DEDUP_REMOVED lines=21> */
.L_x_109:
[----:B------:R-:W-:Y:S01]  /*36d0*/  FMUL.FTZ R16, R19, R18 ;  /* 0x0000001213107220 */ /* 0x000fe20000410000 */
[----:B------:R-:W-:-:S03]  /*36e0*/  FMUL.FTZ R0, R18, 0.5 ;  /* 0x3f00000012007820 */ /* 0x000fc60000410000 */
[----:B------:R-:W-:-:S04]  /*36f0*/  FFMA R17, -R16, R16, R19 ;  /* 0x0000001010117223 */ /* 0x000fc80000000113 */
[----:B------:R-:W-:-:S07]  /*3700*/  FFMA R16, R17, R0, R16 ;  /* 0x0000000011107223 */ /* 0x000fce0000000010 */
.L_x_110:
[----:B------:R-:W-:Y:S05]  /*3710*/  BSYNC.RECONVERGENT B0 ;  /* 0x0000000000007941 */ /* 0x000fea0003800200 */
.L_x_108:
        /* <DEDUP_REMOVED lines=14> */
.L_x_112:
[----:B------:R-:W-:Y:S05]  /*3800*/  BSYNC.RECONVERGENT B2 ;  /* 0x0000000000027941 */ /* 0x000fea0003800200 */
.L_x_111:
        /* <DEDUP_REMOVED lines=21> */
.L_x_114:
[----:B------:R-:W-:Y:S01]  /*3960*/  FMUL.FTZ R16, R19, R18 ;  /* 0x0000001213107220 */ /* 0x000fe20000410000 */
[----:B------:R-:W-:-:S03]  /*3970*/  FMUL.FTZ R0, R18, 0.5 ;  /* 0x3f00000012007820 */ /* 0x000fc60000410000 */
[----:B------:R-:W-:-:S04]  /*3980*/  FFMA R17, -R16, R16, R19 ;  /* 0x0000001010117223 */ /* 0x000fc80000000113 */
[----:B------:R-:W-:-:S07]  /*3990*/  FFMA R16, R17, R0, R16 ;  /* 0x0000000011107223 */ /* 0x000fce0000000010 */
.L_x_115:
[----:B------:R-:W-:Y:S05]  /*39a0*/  BSYNC.RECONVERGENT B0 ;  /* 0x0000000000007941 */ /* 0x000fea0003800200 */
.L_x_113:
        /* <DEDUP_REMOVED lines=14> */
.L_x_117:
[----:B------:R-:W-:Y:S05]  /*3a90*/  BSYNC.RECONVERGENT B2 ;  /* 0x0000000000027941 */ /* 0x000fea0003800200 */
.L_x_116:
        /* <DEDUP_REMOVED lines=21> */
.L_x_119:
[----:B------:R-:W-:Y:S01]  /*3bf0*/  FMUL.FTZ R16, R19, R18 ;  /* 0x0000001213107220 */ /* 0x000fe20000410000 */
[----:B------:R-:W-:-:S03]  /*3c00*/  FMUL.FTZ R0, R18, 0.5 ;  /* 0x3f00000012007820 */ /* 0x000fc60000410000 */
[----:B------:R-:W-:-:S04]  /*3c10*/  FFMA R17, -R16, R16, R19 ;  /* 0x0000001010117223 */ /* 0x000fc80000000113 */
[----:B------:R-:W-:-:S07]  /*3c20*/  FFMA R16, R17, R0, R16 ;  /* 0x0000000011107223 */ /* 0x000fce0000000010 */
.L_x_120:
[----:B------:R-:W-:Y:S05]  /*3c30*/  BSYNC.RECONVERGENT B0 ;  /* 0x0000000000007941 */ /* 0x000fea0003800200 */
.L_x_118:
        /* <DEDUP_REMOVED lines=14> */
.L_x_122:
[----:B------:R-:W-:Y:S05]  /*3d20*/  BSYNC.RECONVERGENT B2 ;  /* 0x0000000000027941 */ /* 0x000fea0003800200 */
.L_x_121:
        /* <DEDUP_REMOVED lines=21> */
.L_x_124:
[----:B------:R-:W-:Y:S01]  /*3e80*/  FMUL.FTZ R16, R19, R18 ;  /* 0x0000001213107220 */ /* 0x000fe20000410000 */
[----:B------:R-:W-:-:S03]  /*3e90*/  FMUL.FTZ R0, R18, 0.5 ;  /* 0x3f00000012007820 */ /* 0x000fc60000410000 */
[----:B------:R-:W-:-:S04]  /*3ea0*/  FFMA R17, -R16, R16, R19 ;  /* 0x0000001010117223 */ /* 0x000fc80000000113 */
[----:B------:R-:W-:-:S07]  /*3eb0*/  FFMA R16, R17, R0, R16 ;  /* 0x0000000011107223 */ /* 0x000fce0000000010 */
.L_x_125:
[----:B------:R-:W-:Y:S05]  /*3ec0*/  BSYNC.RECONVERGENT B0 ;  /* 0x0000000000007941 */ /* 0x000fea0003800200 */
.L_x_123:
        /* <DEDUP_REMOVED lines=14> */
.L_x_127:
[----:B------:R-:W-:Y:S05]  /*3fb0*/  BSYNC.RECONVERGENT B2 ;  /* 0x0000000000027941 */ /* 0x000fea0003800200 */
.L_x_126:
[----:B------:R-:W-:Y:S01]  /*3fc0*/  IADD3 R14, P0, PT, R14, 0x80, RZ ;  /* 0x000000800e0e7810 */ /* 0x000fe20007f1e0ff */
[----:B------:R-:W-:-:S03]  /*3fd0*/  FADD R20, R20, R17 ;  /* 0x0000001114147221 */ /* 0x000fc60000000000 */
[----:B------:R-:W-:Y:S01]  /*3fe0*/  IADD3.X R15, PT, PT, RZ, R15, RZ, P0, !PT ;  /* 0x0000000fff0f7210 */ /* 0x000fe200007fe4ff */
[----:B------:R-:W-:Y:S08]  /*3ff0*/  BRA.U UP0, `(.L_x_128) ;  /* 0xffffffe900cc7547 */ /* 0x000ff0000b83ffff */
.L_x_87:
[----:B------:R-:W2:Y:S01]  /*4000*/  LDC R19, c[0x0][0x3b0] ;  /* 0x0000ec00ff137b82 */ /* 0x000ea20000000800 */
[----:B------:R-:W-:-:S09]  /*4010*/  UISETP.NE.AND UP0, UPT, UR8, URZ, UPT ;  /* 0x000000ff0800728c */ /* 0x000fd2000bf05270 */
[----:B------:R-:W-:Y:S05]  /*4020*/  BRA.U !UP0, `(.L_x_86) ;  /* 0x0000001108d07547 */ /* 0x000fea000b800000 */
[----:B------:R-:W3:Y:S01]  /*4030*/  LDCU UR5, c[0x0][0x3b0] ;  /* 0x00007600ff0577ac */ /* 0x000ee20008000800 */
[----:B------:R-:W-:Y:S02]  /*4040*/  UISETP.GE.U32.AND UP0, UPT, UR8, 0x4, UPT ;  /* 0x000000040800788c */ /* 0x000fe4000bf06070 */
[----:B---3--:R-:W-:-:S07]  /*4050*/  ULOP3.LUT UR5, UR5, 0x3, URZ, 0xc0, !UPT ;  /* 0x0000000305057892 */ /* 0x008fce000f8ec0ff */
[----:B------:R-:W-:Y:S05]  /*4060*/  BRA.U !UP0, `(.L_x_129) ;  /* 0x0000000908987547 */ /* 0x000fea000b800000 */
[----:B-1----:R-:W1:Y:S02]  /*4070*/  LDC.64 R14, c[0x0][0x3a8] ;  /* 0x0000ea00ff0e7b82 */ /* 0x002e640000000a00 */
[----:B-1----:R-:W-:-:S05]  /*4080*/  IMAD.WIDE.U32 R14, R12, 0x10, R14 ;  /* 0x000000100c0e7825 */ /* 0x002fca00078e000e */
[----:B------:R-:W3:Y:S04]  /*4090*/  LDG.E R17, desc[UR14][R14.64+0x4] ;  /* 0x0000040e0e117981 */ /* 0x000ee8000c1e1900 */
[----:B0-----:R-:W4:Y:S04]  /*40a0*/  LDG.E R0, desc[UR14][R14.64] ;  /* 0x0000000e0e007981 */ /* 0x001f28000c1e1900 */
[----:B------:R-:W2:Y:S04]  /*40b0*/  LDG.E R16, desc[UR14][R14.64+0x8] ;  /* 0x0000080e0e107981 */ /* 0x000ea8000c1e1900 */
[----:B------:R0:W5:Y:S01]  /*40c0*/  LDG.E R5, desc[UR14][R14.64+0xc] ;  /* 0x00000c0e0e057981 */ /* 0x000162000c1e1900 */
[----:B------:R-:W-:Y:S01]  /*40d0*/  BSSY.RECONVERGENT B0, `(.L_x_130) ;  /* 0x0000014000007945 */ /* 0x000fe20003800200 */
[----:B---3--:R-:W-:Y:S01]  /*40e0*/  FADD R17, R10, -R17 ;  /* 0x800000110a117221 */ /* 0x008fe20000000000 */
[----:B----4-:R-:W-:-:S03]  /*40f0*/  FADD R0, R11, -R0 ;  /* 0x800000000b007221 */ /* 0x010fc60000000000 */
[----:B------:R-:W-:Y:S01]  /*4100*/  FMUL R17, R17, R17 ;  /* 0x0000001111117220 */ /* 0x000fe20000400000 */
[----:B--2---:R-:W-:-:S03]  /*4110*/  FADD R16, R13, -R16 ;  /* 0x800000100d107221 */ /* 0x004fc60000000000 */
        /* <DEDUP_REMOVED lines=11> */
.L_x_131:
[----:B------:R-:W-:Y:S01]  /*41d0*/  FMUL.FTZ R16, R17, R18 ;  /* 0x0000001211107220 */ /* 0x000fe20000410000 */
[----:B------:R-:W-:-:S03]  /*41e0*/  FMUL.FTZ R0, R18, 0.5 ;  /* 0x3f00000012007820 */ /* 0x000fc60000410000 */
[----:B------:R-:W-:-:S04]  /*41f0*/  FFMA R17, -R16, R16, R17 ;  /* 0x0000001010117223 */ /* 0x000fc80000000111 */
[----:B------:R-:W-:-:S07]  /*4200*/  FFMA R16, R17, R0, R16 ;  /* 0x0000000011107223 */ /* 0x000fce0000000010 */
.L_x_132:
[----:B------:R-:W-:Y:S05]  /*4210*/  BSYNC.RECONVERGENT B0 ;  /* 0x0000000000007941 */ /* 0x000fea0003800200 */
.L_x_130:
        /* <DEDUP_REMOVED lines=14> */
.L_x_134:
[----:B------:R-:W-:Y:S05]  /*4300*/  BSYNC.RECONVERGENT B2 ;  /* 0x0000000000027941 */ /* 0x000fea0003800200 */
.L_x_133:
        /* <DEDUP_REMOVED lines=21> */
.L_x_136:
[----:B------:R-:W-:Y:S01]  /*4460*/  FMUL.FTZ R16, R19, R18 ;  /* 0x0000001213107220 */ /* 0x000fe20000410000 */
[----:B------:R-:W-:-:S03]  /*4470*/  FMUL.FTZ R0, R18, 0.5 ;  /* 0x3f00000012007820 */ /* 0x000fc60000410000 */
[----:B------:R-:W-:-:S04]  /*4480*/  FFMA R17, -R16, R16, R19 ;  /* 0x0000001010117223 */ /* 0x000fc80000000113 */
[----:B------:R-:W-:-:S07]  /*4490*/  FFMA R16, R17, R0, R16 ;  /* 0x0000000011107223 */ /* 0x000fce0000000010 */
.L_x_137:
[----:B------:R-:W-:Y:S05]  /*44a0*/  BSYNC.RECONVERGENT B0 ;  /* 0x0000000000007941 */ /* 0x000fea0003800200 */
.L_x_135:
        /* <DEDUP_REMOVED lines=14> */
.L_x_139:
[----:B------:R-:W-:Y:S05]  /*4590*/  BSYNC.RECONVERGENT B2 ;  /* 0x0000000000027941 */ /* 0x000fea0003800200 */
.L_x_138:
        /* <DEDUP_REMOVED lines=21> */
.L_x_141:
[----:B------:R-:W-:Y:S01]  /*46f0*/  FMUL.FTZ R16, R19, R18 ;  /* 0x0000001213107220 */ /* 0x000fe20000410000 */
[----:B------:R-:W-:-:S03]  /*4700*/  FMUL.FTZ R0, R18, 0.5 ;  /* 0x3f00000012007820 */ /* 0x000fc60000410000 */
[----:B------:R-:W-:-:S04]  /*4710*/  FFMA R17, -R16, R16, R19 ;  /* 0x0000001010117223 */ /* 0x000fc80000000113 */
[----:B------:R-:W-:-:S07]  /*4720*/  FFMA R16, R17, R0, R16 ;  /* 0x0000000011107223 */ /* 0x000fce0000000010 */
.L_x_142:
[----:B------:R-:W-:Y:S05]  /*4730*/  BSYNC.RECONVERGENT B0 ;  /* 0x0000000000007941 */ /* 0x000fea0003800200 */
.L_x_140:
        /* <DEDUP_REMOVED lines=14> */
.L_x_144:
[----:B------:R-:W-:Y:S05]  /*4820*/  BSYNC.RECONVERGENT B2 ;  /* 0x0000000000027941 */ /* 0x000fea0003800200 */
.L_x_143:
[----:B------:R-:W2:Y:S04]  /*4830*/  LDG.E R19, desc[UR14][R14.64+0x34] ;  /* 0x0000340e0e137981 */ /* 0x000ea8000c1e1900 */
[----:B------:R-:W3:Y:S04]  /*4840*/  LDG.E R0, desc[UR14][R14.64+0x30] ;  /* 0x0000300e0e007981 */ /* 0x000ee8000c1e1900 */
[----:B------:R-:W4:Y:S04]  /*4850*/  LDG.E R16, desc[UR14][R14.64+0x38] ;  /* 0x0000380e0e107981 */ /* 0x000f28000c1e1900 */
[----:B------:R0:W5:Y:S01]  /*4860*/  LDG.E R5, desc[UR14][R14.64+0x3c] ;  /* 0x00003c0e0e057981 */ /* 0x000162000c1e1900 */
[----:B------:R-:W-:Y:S01]  /*4870*/  BSSY.RECONVERGENT B0, `(.L_x_145) ;  /* 0x0000015000007945 */ /* 0x000fe20003800200 */
[----:B--2---:R-:W-:Y:S01]  /*4880*/  FADD R19, R10, -R19 ;  /* 0x800000130a137221 */ /* 0x004fe20000000000 */
[----:B---3--:R-:W-:-:S03]  /*4890*/  FADD R0, R11, -R0 ;  /* 0x800000000b007221 */ /* 0x008fc60000000000 */
[----:B------:R-:W-:Y:S01]  /*48a0*/  FMUL R19, R19, R19 ;  /* 0x0000001313137220 */ /* 0x000fe20000400000 */
[----:B----4-:R-:W-:-:S03]  /*48b0*/  FADD R16, R13, -R16 ;  /* 0x800000100d107221 */ /* 0x010fc60000000000 */
[----:B------:R-:W-:-:S04]  /*48c0*/  FFMA R19, R0, R0, R19 ;  /* 0x0000000000137223 */ /* 0x000fc80000000013 */
[----:B------:R-:W-:Y:S01]  /*48d0*/  FFMA R23, R16, R16, R19 ;  /* 0x0000001010177223 */ /* 0x000fe20000000013 */
[----:B------:R-:W-:-:S03]  /*48e0*/  FADD R19, R20, R17 ;  /* 0x0000001114137221 */ /* 0x000fc60000000000 */
        /* <DEDUP_REMOVED lines=9> */
.L_x_146:
[----:B------:R-:W-:Y:S01]  /*4980*/  FMUL.FTZ R14, R23, R16 ;  /* 0x00000010170e7220 */ /* 0x000fe20000410000 */
[----:B------:R-:W-:-:S03]  /*4990*/  FMUL.FTZ R0, R16, 0.5 ;  /* 0x3f00000010007820 */ /* 0x000fc60000410000 */
[----:B------:R-:W-:-:S04]  /*49a0*/  FFMA R15, -R14, R14, R23 ;  /* 0x0000000e0e0f7223 */ /* 0x000fc80000000117 */
[----:B------:R-:W-:-:S07]  /*49b0*/  FFMA R14, R15, R0, R14 ;  /* 0x000000000f0e7223 */ /* 0x000fce000000000e */
.L_x_147:
[----:B------:R-:W-:Y:S05]  /*49c0*/  BSYNC.RECONVERGENT B0 ;  /* 0x0000000000007941 */ /* 0x000fea0003800200 */
.L_x_145:
        /* <DEDUP_REMOVED lines=13> */
.L_x_149:
[----:B------:R-:W-:Y:S05]  /*4aa0*/  BSYNC.RECONVERGENT B2 ;  /* 0x0000000000027941 */ /* 0x000fea0003800200 */
.L_x_148:
[----:B------:R-:W-:Y:S01]  /*4ab0*/  FADD R20, R19, R0 ;  /* 0x0000000013147221 */ /* 0x000fe20000000000 */
[----:B------:R-:W-:-:S07]  /*4ac0*/  IADD3 R12, PT, PT, R12, 0x4, RZ ;  /* 0x000000040c0c7810 */ /* 0x000fce0007ffe0ff */
.L_x_129:
[----:B--2---:R-:W3:Y:S01]  /*4ad0*/  LDC R19, c[0x0][0x3b0] ;  /* 0x0000ec00ff137b82 */ /* 0x004ee20000000800 */
[----:B------:R-:W-:-:S09]  /*4ae0*/  UISETP.NE.AND UP0, UPT, UR5, URZ, UPT ;  /* 0x000000ff0500728c */ /* 0x000fd2000bf05270 */
[----:B------:R-:W-:Y:S05]  /*4af0*/  BRA.U !UP0, `(.L_x_86) ;  /* 0x00000009081c7547 */ /* 0x000fea000b800000 */
[----:B------:R-:W-:-:S09]  /*4b00*/  UISETP.NE.AND UP0, UPT, UR5, 0x1, UPT ;  /* 0x000000010500788c */ /* 0x000fd2000bf05270 */
[----:B------:R-:W-:Y:S05]  /*4b10*/  BRA.U !UP0, `(.L_x_150) ;  /* 0x0000000508507547 */ /* 0x000fea000b800000 */
[----:B-1----:R-:W1:Y:S02]  /*4b20*/  LDC.64 R14, c[0x0][0x3a8] ;  /* 0x0000ea00ff0e7b82 */ /* 0x002e640000000a00 */
[----:B-1----:R-:W-:-:S05]  /*4b30*/  IMAD.WIDE.U32 R14, R12, 0x10, R14 ;  /* 0x000000100c0e7825 */ /* 0x002fca00078e000e */
[----:B------:R-:W2:Y:S04]  /*4b40*/  LDG.E R17, desc[UR14][R14.64+0x4] ;  /* 0x0000040e0e117981 */ /* 0x000ea8000c1e1900 */
[----:B0-----:R-:W4:Y:S04]  /*4b50*/  LDG.E R0, desc[UR14][R14.64] ;  /* 0x0000000e0e007981 */ /* 0x001f28000c1e1900 */
[----:B------:R-:W3:Y:S04]  /*4b60*/  LDG.E R16, desc[UR14][R14.64+0x8] ;  /* 0x0000080e0e107981 */ /* 0x000ee8000c1e1900 */
[----:B------:R0:W5:Y:S01]  /*4b70*/  LDG.E R5, desc[UR14][R14.64+0xc] ;  /* 0x00000c0e0e057981 */ /* 0x000162000c1e1900 */
[----:B------:R-:W-:Y:S01]  /*4b80*/  BSSY.RECONVERGENT B0, `(.L_x_151) ;  /* 0x0000014000007945 */ /* 0x000fe20003800200 */
[----:B--2---:R-:W-:Y:S01]  /*4b90*/  FADD R17, R10, -R17 ;  /* 0x800000110a117221 */ /* 0x004fe20000000000 */
[----:B----4-:R-:W-:-:S03]  /*4ba0*/  FADD R0, R11, -R0 ;  /* 0x800000000b007221 */ /* 0x010fc60000000000 */
[----:B------:R-:W-:Y:S01]  /*4bb0*/  FMUL R17, R17, R17 ;  /* 0x0000001111117220 */ /* 0x000fe20000400000 */
[----:B---3--:R-:W-:-:S03]  /*4bc0*/  FADD R16, R13, -R16 ;  /* 0x800000100d107221 */ /* 0x008fc60000000000 */
        /* <DEDUP_REMOVED lines=11> */
.L_x_152:
[----:B------:R-:W-:Y:S01]  /*4c80*/  FMUL.FTZ R16, R17, R18 ;  /* 0x0000001211107220 */ /* 0x000fe20000410000 */
[----:B------:R-:W-:-:S03]  /*4c90*/  FMUL.FTZ R0, R18, 0.5 ;  /* 0x3f00000012007820 */ /* 0x000fc60000410000 */
[----:B------:R-:W-:-:S04]  /*4ca0*/  FFMA R17, -R16, R16, R17 ;  /* 0x0000001010117223 */ /* 0x000fc80000000111 */
[----:B------:R-:W-:-:S07]  /*4cb0*/  FFMA R16, R17, R0, R16 ;  /* 0x0000000011107223 */ /* 0x000fce0000000010 */
.L_x_153:
[----:B------:R-:W-:Y:S05]  /*4cc0*/  BSYNC.RECONVERGENT B0 ;  /* 0x0000000000007941 */ /* 0x000fea0003800200 */
.L_x_151:
        /* <DEDUP_REMOVED lines=14> */
.L_x_155:
[----:B------:R-:W-:Y:S05]  /*4db0*/  BSYNC.RECONVERGENT B2 ;  /* 0x0000000000027941 */ /* 0x000fea0003800200 */
.L_x_154:
        /* <DEDUP_REMOVED lines=21> */
.L_x_157:
[----:B------:R-:W-:Y:S01]  /*4f10*/  FMUL.FTZ R14, R23, R16 ;  /* 0x00000010170e7220 */ /* 0x000fe20000410000 */
[----:B------:R-:W-:-:S03]  /*4f20*/  FMUL.FTZ R0, R16, 0.5 ;  /* 0x3f00000010007820 */ /* 0x000fc60000410000 */
[----:B------:R-:W-:-:S04]  /*4f30*/  FFMA R15, -R14, R14, R23 ;  /* 0x0000000e0e0f7223 */ /* 0x000fc80000000117 */
[----:B------:R-:W-:-:S07]  /*4f40*/  FFMA R14, R15, R0, R14 ;  /* 0x000000000f0e7223 */ /* 0x000fce000000000e */
.L_x_158:
[----:B------:R-:W-:Y:S05]  /*4f50*/  BSYNC.RECONVERGENT B0 ;  /* 0x0000000000007941 */ /* 0x000fea0003800200 */
.L_x_156:
        /* <DEDUP_REMOVED lines=13> */
.L_x_160:
[----:B------:R-:W-:Y:S05]  /*5030*/  BSYNC.RECONVERGENT B2 ;  /* 0x0000000000027941 */ /* 0x000fea0003800200 */
.L_x_159:
[----:B------:R-:W-:Y:S01]  /*5040*/  FADD R20, R19, R0 ;  /* 0x0000000013147221 */ /* 0x000fe20000000000 */
[----:B------:R-:W-:-:S07]  /*5050*/  IADD3 R12, PT, PT, R12, 0x2, RZ ;  /* 0x000000020c0c7810 */ /* 0x000fce0007ffe0ff */
.L_x_150:
[----:B------:R-:W2:Y:S01]  /*5060*/  LDCU UR6, c[0x0][0x3b0] ;  /* 0x00007600ff0677ac */ /* 0x000ea20008000800 */
[----:B---3--:R-:W4:Y:S01]  /*5070*/  LDC R19, c[0x0][0x3b0] ;  /* 0x0000ec00ff137b82 */ /* 0x008f220000000800 */
[----:B--2---:R-:W-:-:S04]  /*5080*/  ULOP3.LUT UR6, UR6, 0x1, URZ, 0xc0, !UPT ;  /* 0x0000000106067892 */ /* 0x004fc8000f8ec0ff */
[----:B------:R-:W-:-:S09]  /*5090*/  UISETP.NE.U32.AND UP0, UPT, UR6, 0x1, UPT ;  /* 0x000000010600788c */ /* 0x000fd2000bf05070 */
[----:B------:R-:W-:Y:S05]  /*50a0*/  BRA.U UP0, `(.L_x_86) ;  /* 0x0000000100b07547 */ /* 0x000fea000b800000 */
[----:B-1----:R-:W1:Y:S02]  /*50b0*/  LDC.64 R14, c[0x0][0x3a8] ;  /* 0x0000ea00ff0e7b82 */ /* 0x002e640000000a00 */
[----:B-1----:R-:W-:-:S05]  /*50c0*/  IMAD.WIDE.U32 R14, R12, 0x10, R14 ;  /* 0x000000100c0e7825 */ /* 0x002fca00078e000e */
[----:B------:R-:W2:Y:S04]  /*50d0*/  LDG.E R17, desc[UR14][R14.64+0x4] ;  /* 0x0000040e0e117981 */ /* 0x000ea8000c1e1900 */
[----:B0-----:R-:W3:Y:S04]  /*50e0*/  LDG.E R0, desc[UR14][R14.64] ;  /* 0x0000000e0e007981 */ /* 0x001ee8000c1e1900 */
        /* <DEDUP_REMOVED lines=18> */
.L_x_162:
[----:B------:R-:W-:Y:S01]  /*5210*/  FMUL.FTZ R10, R17, R12 ;  /* 0x0000000c110a7220 */ /* 0x000fe20000410000 */
[----:B------:R-:W-:-:S03]  /*5220*/  FMUL.FTZ R0, R12, 0.5 ;  /* 0x3f0000000c007820 */ /* 0x000fc60000410000 */
[----:B------:R-:W-:-:S04]  /*5230*/  FFMA R11, -R10, R10, R17 ;  /* 0x0000000a0a0b7223 */ /* 0x000fc80000000111 */
[----:B------:R-:W-:-:S07]  /*5240*/  FFMA R10, R11, R0, R10 ;  /* 0x000000000b0a7223 */ /* 0x000fce000000000a */
.L_x_163:
[----:B------:R-:W-:Y:S05]  /*5250*/  BSYNC.RECONVERGENT B0 ;  /* 0x0000000000007941 */ /* 0x000fea0003800200 */
.L_x_161:
        /* <DEDUP_REMOVED lines=14> */
.L_x_165:
[----:B------:R-:W-:Y:S05]  /*5340*/  BSYNC.RECONVERGENT B2 ;  /* 0x0000000000027941 */ /* 0x000fea0003800200 */
.L_x_164:
[----:B------:R-:W0:Y:S01]  /*5350*/  LDC R19, c[0x0][0x3b0] ;  /* 0x0000ec00ff137b82 */ /* 0x000e220000000800 */
[----:B------:R-:W-:-:S07]  /*5360*/  FADD R20, R20, R11 ;  /* 0x0000000b14147221 */ /* 0x000fce0000000000 */
.L_x_86:
[----:B------:R-:W-:-:S13]  /*5370*/  FSETP.NEU.AND P0, PT, R21, R20, PT ;  /* 0x000000141500720b */ /* 0x000fda0003f0d000 */
[----:B------:R-:W-:Y:S05]  /*5380*/  @!P0 EXIT ;  /* 0x000000000000894d */ /* 0x000fea0003800000 */
[----:B------:R-:W5:Y:S01]  /*5390*/  S2UR UR6, SR_CgaCtaId ;  /* 0x00000000000679c3 */ /* 0x000f620000008800 */
[----:B------:R-:W-:Y:S01]  /*53a0*/  UMOV UR5, 0x400 ;  /* 0x0000040000057882 */ /* 0x000fe20000000000 */
[----:B------:R-:W0:Y:S01]  /*53b0*/  F2F.F64.F32 R10, R21 ;  /* 0x00000015000a7310 */ /* 0x000e220000201800 */
[----:B------:R4:W-:Y:S01]  /*53c0*/  STL.64 [R1], R8 ;  /* 0x0000000801007387 */ /* 0x0009e20000100a00 */
[----:B-1----:R-:W-:Y:S01]  /*53d0*/  HFMA2 R14, -RZ, RZ, 0, 5.245208740234375e-06 ;  /* 0x00000058ff0e7431 */ /* 0x002fe200000001ff */
[----:B------:R-:W-:Y:S02]  /*53e0*/  MOV R16, UR17 ;  /* 0x0000001100107c02 */ /* 0x000fe40008000f00 */
[----:B------:R-:W-:Y:S01]  /*53f0*/  MOV R17, UR18 ;  /* 0x0000001200117c02 */ /* 0x000fe20008000f00 */
[----:B------:R-:W-:Y:S01]  /*5400*/  STL.64 [R1+0x8], R2 ;  /* 0x0000080201007387 */ /* 0x000fe20000100a00 */
[----:B------:R-:W-:Y:S01]  /*5410*/  MOV R18, UR4 ;  /* 0x0000000400127c02 */ /* 0x000fe20008000f00 */
[----:B------:R-:W1:Y:S01]  /*5420*/  F2F.F64.F32 R12, R20 ;  /* 0x00000014000c7310 */ /* 0x000e620000201800 */
[----:B------:R-:W-:Y:S01]  /*5430*/  MOV R5, UR16 ;  /* 0x0000001000057c02 */ /* 0x000fe20008000f00 */
[----:B------:R-:W-:Y:S01]  /*5440*/  STL.64 [R1+0x20], R16 ;  /* 0x0000201001007387 */ /* 0x000fe20000100a00 */
[----:B----4-:R-:W-:-:S03]  /*5450*/  MOV R8, 0x0 ;  /* 0x0000000000087802 */ /* 0x010fc60000000f00 */
[----:B0-23--:R-:W-:Y:S04]  /*5460*/  STL.64 [R1+0x28], R18 ;  /* 0x0000281201007387 */ /* 0x00dfe80000100a00 */
[----:B------:R-:W-:Y:S01]  /*5470*/  STL.64 [R1+0x38], R10 ;  /* 0x0000380a01007387 */ /* 0x000fe20000100a00 */
[----:B------:R-:W0:Y:S01]  /*5480*/  LDC.64 R8, c[0x4][R8] ;  /* 0x0100000008087b82 */ /* 0x000e220000000a00 */
[----:B-----5:R-:W-:Y:S02]  /*5490*/  ULEA UR5, UR6, UR5, 0x18 ;  /* 0x0000000506057291 */ /* 0x020fe4000f8ec0ff */
[----:B-1----:R-:W-:Y:S04]  /*54a0*/  STL.64 [R1+0x40], R12 ;  /* 0x0000400c01007387 */ /* 0x002fe80000100a00 */
[----:B------:R-:W-:Y:S04]  /*54b0*/  STL [R1+0x48], R14 ;  /* 0x0000480e01007387 */ /* 0x000fe80000100800 */
[----:B------:R-:W1:Y:S01]  /*54c0*/  LDS R0, [UR5] ;  /* 0x00000005ff007984 */ /* 0x000e620008000800 */
[----:B------:R-:W2:Y:S03]  /*54d0*/  LDCU.64 UR4, c[0x4][0x8] ;  /* 0x01000100ff0477ac */ /* 0x000ea60008000a00 */
[----:B------:R3:W-:Y:S04]  /*54e0*/  STL.64 [R1+0x10], R6 ;  /* 0x0000100601007387 */ /* 0x0007e80000100a00 */
[----:B------:R2:W-:Y:S01]  /*54f0*/  STL.64 [R1+0x18], R4 ;  /* 0x0000180401007387 */ /* 0x0005e20000100a00 */
[----:B---3--:R-:W-:-:S02]  /*5500*/  MOV R6, UR10 ;  /* 0x0000000a00067c02 */ /* 0x008fc40008000f00 */
[----:B------:R-:W-:Y:S02]  /*5510*/  MOV R7, UR11 ;  /* 0x0000000b00077c02 */ /* 0x000fe40008000f00 */
[----:B--2---:R-:W-:Y:S02]  /*5520*/  MOV R4, UR4 ;  /* 0x0000000400047c02 */ /* 0x004fe40008000f00 */
[----:B------:R-:W-:Y:S01]  /*5530*/  MOV R5, UR5 ;  /* 0x0000000500057c02 */ /* 0x000fe20008000f00 */
[----:B01----:R1:W-:Y:S06]  /*5540*/  STL [R1+0x30], R0 ;  /* 0x0000300001007387 */ /* 0x0033ec0000100800 */
[----:B------:R-:W-:-:S07]  /*5550*/  LEPC R20, `(.L_x_166) ;  /* 0x000000001014794e */ /* 0x000fce0000000000 */
[----:B-1----:R-:W-:Y:S05]  /*5560*/  CALL.ABS.NOINC R8 ;  /* 0x0000000008007343 */ /* 0x002fea0003c00000 */
.L_x_166:
[----:B------:R-:W-:Y:S05]  /*5570*/  EXIT ;  /* 0x000000000000794d */ /* 0x000fea0003800000 */
        .weak           $__internal_0_$__cuda_sm20_sqrt_rn_f32_slowpath
        .type           $__internal_0_$__cuda_sm20_sqrt_rn_f32_slowpath,@function
        .size           $__internal_0_$__cuda_sm20_sqrt_rn_f32_slowpath,($__internal_1_$__cuda_sm3x_div_rn_noftz_f32_slowpath - $__internal_0_$__cuda_sm20_sqrt_rn_f32_slowpath)
$__internal_0_$__cuda_sm20_sqrt_rn_f32_slowpath:
[----:B------:R-:W-:-:S13]  /*5580*/  LOP3.LUT P0, RZ, R0, 0x7fffffff, RZ, 0xc0, !PT ;  /* 0x7fffffff00ff7812 */ /* 0x000fda000780c0ff */
[----:B------:R-:W-:Y:S01]  /*5590*/  @!P0 MOV R16, R0 ;  /* 0x0000000000108202 */ /* 0x000fe20000000f00 */
[----:B------:R-:W-:Y:S06]  /*55a0*/  @!P0 BRA `(.L_x_167) ;  /* 0x0000000000408947 */ /* 0x000fec0003800000 */
[----:B------:R-:W-:-:S13]  /*55b0*/  FSETP.GEU.FTZ.AND P0, PT, R0, RZ, PT ;  /* 0x000000ff0000720b */ /* 0x000fda0003f1e000 */
[----:B------:R-:W-:Y:S01]  /*55c0*/  @!P0 MOV R16, 0x7fffffff ;  /* 0x7fffffff00108802 */ /* 0x000fe20000000f00 */
[----:B------:R-:W-:Y:S06]  /*55d0*/  @!P0 BRA `(.L_x_167) ;  /* 0x0000000000348947 */ /* 0x000fec0003800000 */
[----:B------:R-:W-:-:S13]  /*55e0*/  FSETP.GTU.FTZ.AND P0, PT, |R0|, +INF , PT ;  /* 0x7f8000000000780b */ /* 0x000fda0003f1c200 */
[----:B------:R-:W-:Y:S01]  /*55f0*/  @P0 FADD.FTZ R16, R0, 1 ;  /* 0x3f80000000100421 */ /* 0x000fe20000010000 */
[----:B------:R-:W-:Y:S06]  /*5600*/  @P0 BRA `(.L_x_167) ;  /* 0x0000000000280947 */ /* 0x000fec0003800000 */
[----:B------:R-:W-:-:S13]  /*5610*/  FSETP.NEU.FTZ.AND P0, PT, |R0|, +INF , PT ;  /* 0x7f8000000000780b */ /* 0x000fda0003f1d200 */
[----:B------:R-:W-:-:S04]  /*5620*/  @P0 FFMA R17, R0, 1.84467440737095516160e+19, RZ ;  /* 0x5f80000000110823 */ /* 0x000fc800000000ff */
[----:B------:R-:W0:Y:S02]  /*5630*/  @P0 MUFU.RSQ R16, R17 ;  /* 0x0000001100100308 */ /* 0x000e240000001400 */
[----:B0-----:R-:W-:Y:S01]  /*5640*/  @P0 FMUL.FTZ R22, R17, R16 ;  /* 0x0000001011160220 */ /* 0x001fe20000410000 */
[----:B------:R-:W-:Y:S01]  /*5650*/  @P0 FMUL.FTZ R26, R16, 0.5 ;  /* 0x3f000000101a0820 */ /* 0x000fe20000410000 */
[----:B------:R-:W-:Y:S02]  /*5660*/  @!P0 MOV R16, R0 ;  /* 0x0000000000108202 */ /* 0x000fe40000000f00 */
[----:B------:R-:W-:-:S04]  /*5670*/  @P0 FADD.FTZ R25, -R22, -RZ ;  /* 0x800000ff16190221 */ /* 0x000fc80000010100 */
[----:B------:R-:W-:-:S04]  /*5680*/  @P0 FFMA R25, R22, R25, R17 ;  /* 0x0000001916190223 */ /* 0x000fc80000000011 */
[----:B------:R-:W-:-:S04]  /*5690*/  @P0 FFMA R25, R25, R26, R22 ;  /* 0x0000001a19190223 */ /* 0x000fc80000000016 */
[----:B------:R-:W-:-:S07]  /*56a0*/  @P0 FMUL.FTZ R16, R25, 2.3283064365386962891e-10 ;  /* 0x2f80000019100820 */ /* 0x000fce0000410000 */
.L_x_167:
[----:B------:R-:W-:Y:S01]  /*56b0*/  HFMA2 R17, -RZ, RZ, 0, 0 ;  /* 0x00000000ff117431 */ /* 0x000fe200000001ff */
[----:B------:R-:W-:Y:S02]  /*56c0*/  MOV R0, R16 ;  /* 0x0000001000007202 */ /* 0x000fe40000000f00 */
[----:B------:R-:W-:-:S04]  /*56d0*/  MOV R16, R28 ;  /* 0x0000001c00107202 */ /* 0x000fc80000000f00 */
[----:B------:R-:W-:Y:S05]  /*56e0*/  RET.REL.NODEC R16 `(_Z7computeiiiffffffP4atomiPf) ;  /* 0xffffffa810447950 */ /* 0x000fea0003c3ffff */
        .weak           $__internal_1_$__cuda_sm3x_div_rn_noftz_f32_slowpath
        .type           $__internal_1_$__cuda_sm3x_div_rn_noftz_f32_slowpath,@function
        .size           $__internal_1_$__cuda_sm3x_div_rn_noftz_f32_slowpath,(.L_x_181 - $__internal_1_$__cuda_sm3x_div_rn_noftz_f32_slowpath)
$__internal_1_$__cuda_sm3x_div_rn_noftz_f32_slowpath:
[----:B------:R-:W-:Y:S01]  /*56f0*/  SHF.R.U32.HI R22, RZ, 0x17, R5 ;  /* 0x00000017ff167819 */ /* 0x000fe20000011605 */
[----:B------:R-:W-:Y:S01]  /*5700*/  BSSY.RECONVERGENT B0, `(.L_x_168) ;  /* 0x0000062000007945 */ /* 0x000fe20003800200 */
[----:B------:R-:W-:Y:S02]  /*5710*/  SHF.R.U32.HI R17, RZ, 0x17, R0 ;  /* 0x00000017ff117819 */ /* 0x000fe40000011600 */
[----:B------:R-:W-:Y:S02]  /*5720*/  LOP3.LUT R28, R22, 0xff, RZ, 0xc0, !PT ;  /* 0x000000ff161c7812 */ /* 0x000fe400078ec0ff */
[----:B------:R-:W-:Y:S02]  /*5730*/  LOP3.LUT R26, R17, 0xff, RZ, 0xc0, !PT ;  /* 0x000000ff111a7812 */ /* 0x000fe400078ec0ff */
[----:B------:R-:W-:Y:S02]  /*5740*/  IADD3 R23, PT, PT, R28, -0x1, RZ ;  /* 0xffffffff1c177810 */ /* 0x000fe40007ffe0ff */
[----:B------:R-:W-:-:S02]  /*5750*/  IADD3 R22, PT, PT, R26, -0x1, RZ ;  /* 0xffffffff1a167810 */ /* 0x000fc40007ffe0ff */
[----:B------:R-:W-:-:S04]  /*5760*/  ISETP.GT.U32.AND P0, PT, R23, 0xfd, PT ;  /* 0x000000fd1700780c */ /* 0x000fc80003f04070 */
[----:B------:R-:W-:-:S13]  /*5770*/  ISETP.GT.U32.OR P0, PT, R22, 0xfd, P0 ;  /* 0x000000fd1600780c */ /* 0x000fda0000704470 */
[----:B------:R-:W-:Y:S01]  /*5780*/  @!P0 MOV R17, RZ ;  /* 0x000000ff00118202 */ /* 0x000fe20000000f00 */
[----:B------:R-:W-:Y:S06]  /*5790*/  @!P0 BRA `(.L_x_169) ;  /* 0x00000000005c8947 */ /* 0x000fec0003800000 */
[----:B------:R-:W-:Y:S02]  /*57a0*/  FSETP.GTU.FTZ.AND P0, PT, |R0|, +INF , PT ;  /* 0x7f8000000000780b */ /* 0x000fe40003f1c200 */
[----:B------:R-:W-:-:S04]  /*57b0*/  FSETP.GTU.FTZ.AND P1, PT, |R5|, +INF , PT ;  /* 0x7f8000000500780b */ /* 0x000fc80003f3c200 */
[----:B------:R-:W-:-:S13]  /*57c0*/  PLOP3.LUT P0, PT, P0, P1, PT, 0xf8, 0x8f ;  /* 0x00000000008f781c */ /* 0x000fda0000703f70 */
[----:B------:R-:W-:Y:S05]  /*57d0*/  @P0 BRA `(.L_x_170) ;  /* 0x00000004004c0947 */ /* 0x000fea0003800000 */
[----:B------:R-:W-:-:S13]  /*57e0*/  LOP3.LUT P0, RZ, R5, 0x7fffffff, R0, 0xc8, !PT ;  /* 0x7fffffff05ff7812 */ /* 0x000fda000780c800 */
[----:B------:R-:W-:Y:S05]  /*57f0*/  @!P0 BRA `(.L_x_171) ;  /* 0x00000004003c8947 */ /* 0x000fea0003800000 */
[C---:B------:R-:W-:Y:S02]  /*5800*/  FSETP.NEU.FTZ.AND P2, PT, |R0|.reuse, +INF , PT ;  /* 0x7f8000000000780b */ /* 0x040fe40003f5d200 */
[----:B------:R-:W-:Y:S02]  /*5810*/  FSETP.NEU.FTZ.AND P1, PT, |R5|, +INF , PT ;  /* 0x7f8000000500780b */ /* 0x000fe40003f3d200 */
[----:B------:R-:W-:-:S11]  /*5820*/  FSETP.NEU.FTZ.AND P0, PT, |R0|, +INF , PT ;  /* 0x7f8000000000780b */ /* 0x000fd60003f1d200 */
[----:B------:R-:W-:Y:S05]  /*5830*/  @!P1 BRA !P2, `(.L_x_171) ;  /* 0x00000004002c9947 */ /* 0x000fea0005000000 */
[----:B------:R-:W-:-:S04]  /*5840*/  LOP3.LUT P2, RZ, R0, 0x7fffffff, RZ, 0xc0, !PT ;  /* 0x7fffffff00ff7812 */ /* 0x000fc8000784c0ff */
[----:B------:R-:W-:-:S13]  /*5850*/  PLOP3.LUT P1, PT, P1, P2, PT, 0x2f, 0xf2 ;  /* 0x0000000000f2781c */ /* 0x000fda0000f24577 */
[----:B------:R-:W-:Y:S05]  /*5860*/  @P1 BRA `(.L_x_172) ;  /* 0x0000000400181947 */ /* 0x000fea0003800000 */
[----:B------:R-:W-:-:S04]  /*5870*/  LOP3.LUT P1, RZ, R5, 0x7fffffff, RZ, 0xc0, !PT ;  /* 0x7fffffff05ff7812 */ /* 0x000fc8000782c0ff */
[----:B------:R-:W-:-:S13]  /*5880*/  PLOP3.LUT P0, PT, P0, P1, PT, 0x2f, 0xf2 ;  /* 0x0000000000f2781c */ /* 0x000fda0000702577 */
[----:B------:R-:W-:Y:S05]  /*5890*/  @P0 BRA `(.L_x_173) ;  /* 0x0000000400000947 */ /* 0x000fea0003800000 */
[----:B------:R-:W-:Y:S02]  /*58a0*/  ISETP.GE.AND P0, PT, R22, RZ, PT ;  /* 0x000000ff1600720c */ /* 0x000fe40003f06270 */
[----:B------:R-:W-:-:S11]  /*58b0*/  ISETP.GE.AND P1, PT, R23, RZ, PT ;  /* 0x000000ff1700720c */ /* 0x000fd60003f26270 */
[----:B------:R-:W-:Y:S01]  /*58c0*/  @P0 MOV R17, RZ ;  /* 0x000000ff00110202 */ /* 0x000fe20000000f00 */
[----:B------:R-:W-:Y:S01]  /*58d0*/  @!P0 FFMA R0, R0, 1.84467440737095516160e+19, RZ ;  /* 0x5f80000000008823 */ /* 0x000fe200000000ff */
[----:B------:R-:W-:Y:S01]  /*58e0*/  @!P0 MOV R17, 0xffffffc0 ;  /* 0xffffffc000118802 */ /* 0x000fe20000000f00 */
[----:B------:R-:W-:-:S03]  /*58f0*/  @!P1 FFMA R5, R5, 1.84467440737095516160e+19, RZ ;  /* 0x5f80000005059823 */ /* 0x000fc600000000ff */
[----:B------:R-:W-:-:S07]  /*5900*/  @!P1 IADD3 R17, PT, PT, R17, 0x40, RZ ;  /* 0x0000004011119810 */ /* 0x000fce0007ffe0ff */
.L_x_169:
[----:B------:R-:W-:Y:S01]  /*5910*/  LEA R22, R28, 0xc0800000, 0x17 ;  /* 0xc08000001c167811 */ /* 0x000fe200078eb8ff */
[----:B------:R-:W-:Y:S03]  /*5920*/  BSSY.RECONVERGENT B1, `(.L_x_174) ;  /* 0x0000036000017945 */ /* 0x000fe60003800200 */
[----:B------:R-:W-:Y:S02]  /*5930*/  IADD3 R22, PT, PT, -R22, R5, RZ ;  /* 0x0000000516167210 */ /* 0x000fe40007ffe1ff */
[----:B------:R-:W-:Y:S02]  /*5940*/  IADD3 R5, PT, PT, R26, -0x7f, RZ ;  /* 0xffffff811a057810 */ /* 0x000fe40007ffe0ff */
[----:B------:R0:W1:Y:S01]  /*5950*/  MUFU.RCP R23, R22 ;  /* 0x0000001600177308 */ /* 0x0000620000001000 */
[----:B------:R-:W-:Y:S02]  /*5960*/  FADD.FTZ R25, -R22, -RZ ;  /* 0x800000ff16197221 */ /* 0x000fe40000010100 */
[C---:B------:R-:W-:Y:S01]  /*5970*/  IMAD R0, R5.reuse, -0x800000, R0 ;  /* 0xff80000005007824 */ /* 0x040fe200078e0200 */
[----:B0-----:R-:W-:-:S04]  /*5980*/  IADD3 R22, PT, PT, R5, 0x7f, -R28 ;  /* 0x0000007f05167810 */ /* 0x001fc80007ffe81c */
[----:B------:R-:W-:Y:S01]  /*5990*/  IADD3 R22, PT, PT, R22, R17, RZ ;  /* 0x0000001116167210 */ /* 0x000fe20007ffe0ff */
[----:B-1----:R-:W-:-:S04]  /*59a0*/  FFMA R26, R23, R25, 1 ;  /* 0x3f800000171a7423 */ /* 0x002fc80000000019 */
[----:B------:R-:W-:-:S04]  /*59b0*/  FFMA R30, R23, R26, R23 ;  /* 0x0000001a171e7223 */ /* 0x000fc80000000017 */
[----:B------:R-:W-:-:S04]  /*59c0*/  FFMA R23, R0, R30, RZ ;  /* 0x0000001e00177223 */ /* 0x000fc800000000ff */
[----:B------:R-:W-:-:S04]  /*59d0*/  FFMA R26, R25, R23, R0 ;  /* 0x00000017191a7223 */ /* 0x000fc80000000000 */
[----:B------:R-:W-:-:S04]  /*59e0*/  FFMA R27, R30, R26, R23 ;  /* 0x0000001a1e1b7223 */ /* 0x000fc80000000017 */
[----:B------:R-:W-:-:S04]  /*59f0*/  FFMA R26, R25, R27, R0 ;  /* 0x0000001b191a7223 */ /* 0x000fc80000000000 */
[----:B------:R-:W-:-:S05]  /*5a00*/  FFMA R23, R30, R26, R27 ;  /* 0x0000001a1e177223 */ /* 0x000fca000000001b */
[----:B------:R-:W-:-:S04]  /*5a10*/  SHF.R.U32.HI R0, RZ, 0x17, R23 ;  /* 0x00000017ff007819 */ /* 0x000fc80000011617 */
[----:B------:R-:W-:-:S04]  /*5a20*/  LOP3.LUT R0, R0, 0xff, RZ, 0xc0, !PT ;  /* 0x000000ff00007812 */ /* 0x000fc800078ec0ff */
[----:B------:R-:W-:-:S04]  /*5a30*/  IADD3 R25, PT, PT, R0, R22, RZ ;  /* 0x0000001600197210 */ /* 0x000fc80007ffe0ff */
[----:B------:R-:W-:-:S04]  /*5a40*/  IADD3 R0, PT, PT, R25, -0x1, RZ ;  /* 0xffffffff19007810 */ /* 0x000fc80007ffe0ff */
[----:B------:R-:W-:-:S13]  /*5a50*/  ISETP.GE.U32.AND P0, PT, R0, 0xfe, PT ;  /* 0x000000fe0000780c */ /* 0x000fda0003f06070 */
[----:B------:R-:W-:Y:S05]  /*5a60*/  @!P0 BRA `(.L_x_175) ;  /* 0x0000000000808947 */ /* 0x000fea0003800000 */
[----:B------:R-:W-:-:S13]  /*5a70*/  ISETP.GT.AND P0, PT, R25, 0xfe, PT ;  /* 0x000000fe1900780c */ /* 0x000fda0003f04270 */
[----:B------:R-:W-:Y:S05]  /*5a80*/  @P0 BRA `(.L_x_176) ;  /* 0x00000000006c0947 */ /* 0x000fea0003800000 */
[----:B------:R-:W-:-:S13]  /*5a90*/  ISETP.GE.AND P0, PT, R25, 0x1, PT ;  /* 0x000000011900780c */ /* 0x000fda0003f06270 */
[----:B------:R-:W-:Y:S05]  /*5aa0*/  @P0 BRA `(.L_x_177) ;  /* 0x0000000000740947 */ /* 0x000fea0003800000 */
[----:B------:R-:W-:Y:S02]  /*5ab0*/  ISETP.GE.AND P0, PT, R25, -0x18, PT ;  /* 0xffffffe81900780c */ /* 0x000fe40003f06270 */
[----:B------:R-:W-:-:S11]  /*5ac0*/  LOP3.LUT R23, R23, 0x80000000, RZ, 0xc0, !PT ;  /* 0x8000000017177812 */ /* 0x000fd600078ec0ff */
[----:B------:R-:W-:Y:S05]  /*5ad0*/  @!P0 BRA `(.L_x_177) ;  /* 0x0000000000688947 */ /* 0x000fea0003800000 */
[CCC-:B------:R-:W-:Y:S01]  /*5ae0*/  FFMA.RZ R0, R30.reuse, R26.reuse, R27.reuse ;  /* 0x0000001a1e007223 */ /* 0x1c0fe2000000c01b */
[C---:B------:R-:W-:Y:S01]  /*5af0*/  IADD3 R22, PT, PT, R25.reuse, 0x20, RZ ;  /* 0x0000002019167810 */ /* 0x040fe20007ffe0ff */
[-CC-:B------:R-:W-:Y:S01]  /*5b00*/  FFMA.RM R5, R30, R26.reuse, R27.reuse ;  /* 0x0000001a1e057223 */ /* 0x180fe2000000401b */
[C---:B------:R-:W-:Y:S02]  /*5b10*/  ISETP.NE.AND P2, PT, R25.reuse, RZ, PT ;  /* 0x000000ff1900720c */ /* 0x040fe40003f45270 */
[----:B------:R-:W-:Y:S01]  /*5b20*/  LOP3.LUT R17, R0, 0x7fffff, RZ, 0xc0, !PT ;  /* 0x007fffff00117812 */ /* 0x000fe200078ec0ff */
[----:B------:R-:W-:Y:S01]  /*5b30*/  FFMA.RP R0, R30, R26, R27 ;  /* 0x0000001a1e007223 */ /* 0x000fe2000000801b */
[----:B------:R-:W-:Y:S02]  /*5b40*/  ISETP.NE.AND P1, PT, R25, RZ, PT ;  /* 0x000000ff1900720c */ /* 0x000fe40003f25270 */
[----:B------:R-:W-:Y:S02]  /*5b50*/  LOP3.LUT R17, R17, 0x800000, RZ, 0xfc, !PT ;  /* 0x0080000011117812 */ /* 0x000fe400078efcff */
[----:B------:R-:W-:-:S02]  /*5b60*/  IADD3 R25, PT, PT, -R25, RZ, RZ ;  /* 0x000000ff19197210 */ /* 0x000fc40007ffe1ff */
[----:B------:R-:W-:Y:S02]  /*5b70*/  SHF.L.U32 R22, R17, R22, RZ ;  /* 0x0000001611167219 */ /* 0x000fe400000006ff */
[----:B------:R-:W-:Y:S02]  /*5b80*/  FSETP.NEU.FTZ.AND P0, PT, R0, R5, PT ;  /* 0x000000050000720b */ /* 0x000fe40003f1d000 */
[----:B------:R-:W-:Y:S02]  /*5b90*/  SEL R0, R25, RZ, P2 ;  /* 0x000000ff19007207 */ /* 0x000fe40001000000 */
[----:B------:R-:W-:Y:S02]  /*5ba0*/  ISETP.NE.AND P1, PT, R22, RZ, P1 ;  /* 0x000000ff1600720c */ /* 0x000fe40000f25270 */
[----:B------:R-:W-:Y:S02]  /*5bb0*/  SHF.R.U32.HI R0, RZ, R0, R17 ;  /* 0x00000000ff007219 */ /* 0x000fe40000011611 */
[----:B------:R-:W-:-:S02]  /*5bc0*/  PLOP3.LUT P0, PT, P0, P1, PT, 0xf8, 0x8f ;  /* 0x00000000008f781c */ /* 0x000fc40000703f70 */
[----:B------:R-:W-:Y:S02]  /*5bd0*/  SHF.R.U32.HI R22, RZ, 0x1, R0 ;  /* 0x00000001ff167819 */ /* 0x000fe40000011600 */
[----:B------:R-:W-:-:S04]  /*5be0*/  SEL R5, RZ, 0x1, !P0 ;  /* 0x00000001ff057807 */ /* 0x000fc80004000000 */
[----:B------:R-:W-:-:S04]  /*5bf0*/  LOP3.LUT R5, R5, 0x1, R22, 0xf8, !PT ;  /* 0x0000000105057812 */ /* 0x000fc800078ef816 */
[----:B------:R-:W-:-:S04]  /*5c00*/  LOP3.LUT R5, R5, R0, RZ, 0xc0, !PT ;  /* 0x0000000005057212 */ /* 0x000fc800078ec0ff */
[----:B------:R-:W-:-:S04]  /*5c10*/  IADD3 R22, PT, PT, R22, R5, RZ ;  /* 0x0000000516167210 */ /* 0x000fc80007ffe0ff */
[----:B------:R-:W-:Y:S01]  /*5c20*/  LOP3.LUT R23, R22, R23, RZ, 0xfc, !PT ;  /* 0x0000001716177212 */ /* 0x000fe200078efcff */
[----:B------:R-:W-:Y:S06]  /*5c30*/  BRA `(.L_x_177) ;  /* 0x0000000000107947 */ /* 0x000fec0003800000 */
.L_x_176:
[----:B------:R-:W-:-:S04]  /*5c40*/  LOP3.LUT R23, R23, 0x80000000, RZ, 0xc0, !PT ;  /* 0x8000000017177812 */ /* 0x000fc800078ec0ff */
[----:B------:R-:W-:Y:S01]  /*5c50*/  LOP3.LUT R23, R23, 0x7f800000, RZ, 0xfc, !PT ;  /* 0x7f80000017177812 */ /* 0x000fe200078efcff */
[----:B------:R-:W-:Y:S06]  /*5c60*/  BRA `(.L_x_177) ;  /* 0x0000000000047947 */ /* 0x000fec0003800000 */
.L_x_175:
[----:B------:R-:W-:-:S07]  /*5c70*/  LEA R23, R22, R23, 0x17 ;  /* 0x0000001716177211 */ /* 0x000fce00078eb8ff */
.L_x_177:
[----:B------:R-:W-:Y:S05]  /*5c80*/  BSYNC.RECONVERGENT B1 ;  /* 0x0000000000017941 */ /* 0x000fea0003800200 */
.L_x_174:
[----:B------:R-:W-:Y:S05]  /*5c90*/  BRA `(.L_x_178) ;  /* 0x0000000000207947 */ /* 0x000fea0003800000 */
.L_x_173:
[----:B------:R-:W-:-:S04]  /*5ca0*/  LOP3.LUT R0, R5, 0x80000000, R0, 0x48, !PT ;  /* 0x8000000005007812 */ /* 0x000fc800078e4800 */
[----:B------:R-:W-:Y:S01]  /*5cb0*/  LOP3.LUT R23, R0, 0x7f800000, RZ, 0xfc, !PT ;  /* 0x7f80000000177812 */ /* 0x000fe200078efcff */
[----:B------:R-:W-:Y:S06]  /*5cc0*/  BRA `(.L_x_178) ;  /* 0x0000000000147947 */ /* 0x000fec0003800000 */
.L_x_172:
[----:B------:R-:W-:Y:S01]  /*5cd0*/  LOP3.LUT R23, R5, 0x80000000, R0, 0x48, !PT ;  /* 0x8000000005177812 */ /* 0x000fe200078e4800 */
[----:B------:R-:W-:Y:S06]  /*5ce0*/  BRA `(.L_x_178) ;  /* 0x00000000000c7947 */ /* 0x000fec0003800000 */
.L_x_171:
[----:B------:R-:W0:Y:S01]  /*5cf0*/  MUFU.RSQ R23, -QNAN ;  /* 0xffc0000000177908 */ /* 0x000e220000001400 */
[----:B------:R-:W-:Y:S05]  /*5d00*/  BRA `(.L_x_178) ;  /* 0x0000000000047947 */ /* 0x000fea0003800000 */
.L_x_170:
[----:B------:R-:W-:-:S07]  /*5d10*/  FADD.FTZ R23, R0, R5 ;  /* 0x0000000500177221 */ /* 0x000fce0000010000 */
.L_x_178:
[----:B------:R-:W-:Y:S05]  /*5d20*/  BSYNC.RECONVERGENT B0 ;  /* 0x0000000000007941 */ /* 0x000fea0003800200 */
.L_x_168:
[----:B------:R-:W-:Y:S01]  /*5d30*/  HFMA2 R17, -RZ, RZ, 0, 0 ;  /* 0x00000000ff117431 */ /* 0x000fe200000001ff */
[----:B0-----:R-:W-:-:S03]  /*5d40*/  MOV R0, R23 ;  /* 0x0000001700007202 */ /* 0x001fc60000000f00 */
[----:B------:R-:W-:Y:S05]  /*5d50*/  RET.REL.NODEC R16 `(_Z7computeiiiffffffP4atomiPf) ;  /* 0xffffffa010a87950 */ /* 0x000fea0003c3ffff */
.L_x_179:
[----:B------:R-:W-:-:S00]  /*5d60*/  BRA `(.L_x_179) ;  /* 0xfffffffc00fc7947 */ /* 0x000fc0000383ffff */
[----:B------:R-:W-:-:S00]  /*5d70*/  NOP ;  /* 0x0000000000007918 */ /* 0x000fc00000000000 */
        /* <DEDUP_REMOVED lines=8> */
.L_x_181:


//--------------------- .nv.global.init           --------------------------
	.section	.nv.global.init,"aw",@progbits
.nv.global.init:
	.type		$str,@object
	.size		$str,(.L_0 - $str)
$str:
        /*0000*/ 	.byte	0x25, 0x64, 0x20, 0x5b, 0x25, 0x64, 0x2c, 0x20, 0x25, 0x64, 0x2c, 0x20, 0x25, 0x64, 0x5d, 0x09
        /*0010*/ 	.byte	0x3c, 0x25, 0x64, 0x2c, 0x20, 0x25, 0x64, 0x2c, 0x20, 0x25, 0x64, 0x3e, 0x09, 0x28, 0x25, 0x64
        /*0020*/ 	.byte	0x2c, 0x20, 0x25, 0x64, 0x2c, 0x20, 0x25, 0x64, 0x29, 0x09, 0x25, 0x64, 0x20, 0x2f, 0x20, 0x25
        /*0030*/ 	.byte	0x64, 0x20, 0x2f, 0x20, 0x25, 0x64, 0x09, 0x2d, 0x09, 0x25, 0x66, 0x09, 0x25, 0x66, 0x09, 0x25
        /*0040*/ 	.byte	0x63, 0x0a, 0x00
.L_0:


//--------------------- .nv.shared._Z7computeiiiffffffP4atomiPf --------------------------
	.section	.nv.shared._Z7computeiiiffffffP4atomiPf,"aw",@nobits
	.sectionflags	@""
	.align	16
.nv.shared._Z7computeiiiffffffP4atomiPf:
	.zero		1040


//--------------------- .nv.shared.reserved.0     --------------------------
	.section	.nv.shared.reserved.0,"aw",@nobits
	.weak		__nv_reservedSMEM_offset_0_alias
	.size		__nv_reservedSMEM_offset_0_alias, 0, 64
	.other		__nv_reservedSMEM_offset_0_alias,@"STO_CUDA_RESERVED_SHARED STV_DEFAULT"
__nv_reservedSMEM_offset_0_alias:
	.zero		0
	.zero		64


//--------------------- .nv.constant0._Z7computeiiiffffffP4atomiPf --------------------------
	.section	.nv.constant0._Z7computeiiiffffffP4atomiPf,"a",@progbits
	.sectionflags	@""
	.align	4
.nv.constant0._Z7computeiiiffffffP4atomiPf:
	.zero		960


//--------------------- SYMBOLS --------------------------

	.type		.nv.reservedSmem.offset0,@object
	.size		.nv.reservedSmem.offset0,0x4
	.type		.nv.reservedSmem.cap,@object
	.size		.nv.reservedSmem.cap,0x4
	.type		vprintf,@function
